	.target	sm_90a

	.elftype	@"ET_EXEC"


//--------------------- .note.nv.tkinfo           --------------------------
	.section	.note.nv.tkinfo,"",@"SHT_NOTE"
	.sectionflags	@"SHF_NOTE_NV_TKINFO"
	.tkinfo
        /*0018*/ 	.word	0x00000002
        /*0030*/ 	.string	""
        /*0030*/ 	.string	"ptxas"
        /*0030*/ 	.string	"Cuda compilation tools, release 13.0, V13.0.88"
        /*0030*/ 	.string	"Build cuda_13.0.r13.0/compiler.36424714_0"
        /*0030*/ 	.string	"-arch sm_90a -m 64 "



//--------------------- .note.nv.cuinfo           --------------------------
	.section	.note.nv.cuinfo,"",@"SHT_NOTE"
	.sectionflags	@"SHF_NOTE_NV_CUINFO"
        /*0018*/ 	.short	0x0002
        /*001a*/ 	.short	0x005a
        /*001c*/ 	.short	0x0082
	.zero		2


//--------------------- .nv.info                  --------------------------
	.section	.nv.info,"",@"SHT_CUDA_INFO"
	.align	4


	//----- nvinfo : EIATTR_REGCOUNT
	.align		4
        /*0000*/ 	.byte	0x04, 0x2f
        /*0002*/ 	.short	(.L_12 - .L_11)
	.align		4
.L_11:
        /*0004*/ 	.word	index@(_ZN7cutlass13device_kernelINS_4gemm6kernel13GemmUniversalIN4cute5tupleIJiiiiEEENS1_10collective13CollectiveMmaINS1_37MainloopSm90TmaGmmaWarpSpecializedFP8ILi5ENS5_IJNS4_1CILi1EEESB_SB_EEENS1_35KernelTmaWarpSpecializedCooperativeEEENS5_IJNSA_ILi256EEENSA_ILi64EEENSA_ILi32EEEEEENS_12float_e4m3_tENS5_IJlSB_lEEESJ_SK_NS4_8TiledMMAINS4_8MMA_AtomIJNS4_4SM904GMMA30MMA_64x64x32_F32E4M3E4M3_SS_TNILNSO_7ScaleInE1ELSQ_1EEEEEENS4_6LayoutINS5_IJNSA_ILi2EEESB_SB_EEENS5_IJSB_NSA_ILi0EEESW_EEEEENS5_IJNS4_10UnderscoreESZ_SZ_EEEEENS4_13SM90_TMA_LOADENS4_14ComposedLayoutINS4_7SwizzleILi1ELi4ELi3EEENS4_18smem_ptr_flag_bitsILi8EEENST_INS5_IJNSA_ILi8EEESH_EEENS5_IJSH_SB_EEEEEEEvNS4_8identityES12_S1C_vS1D_EENS_8epilogue10collective6detail29Sm90TmaWarpSpecializedAdapterINS1G_15DefaultEpilogueISJ_SK_SK_NS1F_6thread17LinearCombinationISJ_Li1EffLNS1K_9ScaleType4KindE0ELNS_15FloatRoundStyleE2ESJ_EENS1_15EpilogueDefaultEEEEEvvEEEEvNT_6ParamsE)
        /*0008*/ 	.word	0x000000a8


	//----- nvinfo : EIATTR_FRAME_SIZE
	.align		4
.L_12:
        /*000c*/ 	.byte	0x04, 0x11
        /*000e*/ 	.short	(.L_14 - .L_13)
	.align		4
.L_13:
        /*0010*/ 	.word	index@(_ZN7cutlass13device_kernelINS_4gemm6kernel13GemmUniversalIN4cute5tupleIJiiiiEEENS1_10collective13CollectiveMmaINS1_37MainloopSm90TmaGmmaWarpSpecializedFP8ILi5ENS5_IJNS4_1CILi1EEESB_SB_EEENS1_35KernelTmaWarpSpecializedCooperativeEEENS5_IJNSA_ILi256EEENSA_ILi64EEENSA_ILi32EEEEEENS_12float_e4m3_tENS5_IJlSB_lEEESJ_SK_NS4_8TiledMMAINS4_8MMA_AtomIJNS4_4SM904GMMA30MMA_64x64x32_F32E4M3E4M3_SS_TNILNSO_7ScaleInE1ELSQ_1EEEEEENS4_6LayoutINS5_IJNSA_ILi2EEESB_SB_EEENS5_IJSB_NSA_ILi0EEESW_EEEEENS5_IJNS4_10UnderscoreESZ_SZ_EEEEENS4_13SM90_TMA_LOADENS4_14ComposedLayoutINS4_7SwizzleILi1ELi4ELi3EEENS4_18smem_ptr_flag_bitsILi8EEENST_INS5_IJNSA_ILi8EEESH_EEENS5_IJSH_SB_EEEEEEEvNS4_8identityES12_S1C_vS1D_EENS_8epilogue10collective6detail29Sm90TmaWarpSpecializedAdapterINS1G_15DefaultEpilogueISJ_SK_SK_NS1F_6thread17LinearCombinationISJ_Li1EffLNS1K_9ScaleType4KindE0ELNS_15FloatRoundStyleE2ESJ_EENS1_15EpilogueDefaultEEEEEvvEEEEvNT_6ParamsE)
        /*0014*/ 	.word	0x00000000


	//----- nvinfo : EIATTR_MIN_STACK_SIZE
	.align		4
.L_14:
        /*0018*/ 	.byte	0x04, 0x12
        /*001a*/ 	.short	(.L_16 - .L_15)
	.align		4
.L_15:
        /*001c*/ 	.word	index@(_ZN7cutlass13device_kernelINS_4gemm6kernel13GemmUniversalIN4cute5tupleIJiiiiEEENS1_10collective13CollectiveMmaINS1_37MainloopSm90TmaGmmaWarpSpecializedFP8ILi5ENS5_IJNS4_1CILi1EEESB_SB_EEENS1_35KernelTmaWarpSpecializedCooperativeEEENS5_IJNSA_ILi256EEENSA_ILi64EEENSA_ILi32EEEEEENS_12float_e4m3_tENS5_IJlSB_lEEESJ_SK_NS4_8TiledMMAINS4_8MMA_AtomIJNS4_4SM904GMMA30MMA_64x64x32_F32E4M3E4M3_SS_TNILNSO_7ScaleInE1ELSQ_1EEEEEENS4_6LayoutINS5_IJNSA_ILi2EEESB_SB_EEENS5_IJSB_NSA_ILi0EEESW_EEEEENS5_IJNS4_10UnderscoreESZ_SZ_EEEEENS4_13SM90_TMA_LOADENS4_14ComposedLayoutINS4_7SwizzleILi1ELi4ELi3EEENS4_18smem_ptr_flag_bitsILi8EEENST_INS5_IJNSA_ILi8EEESH_EEENS5_IJSH_SB_EEEEEEEvNS4_8identityES12_S1C_vS1D_EENS_8epilogue10collective6detail29Sm90TmaWarpSpecializedAdapterINS1G_15DefaultEpilogueISJ_SK_SK_NS1F_6thread17LinearCombinationISJ_Li1EffLNS1K_9ScaleType4KindE0ELNS_15FloatRoundStyleE2ESJ_EENS1_15EpilogueDefaultEEEEEvvEEEEvNT_6ParamsE)
        /*0020*/ 	.word	0x00000000
.L_16:


//--------------------- .nv.compat                --------------------------
	.section	.nv.compat,"",@"SHT_CUDA_COMPAT_INFO"
	.align	4
        /*0000*/ 	.byte	0x02, 0x09, 0x01, 0x00, 0x02, 0x02, 0x04, 0x00, 0x02, 0x05, 0x05, 0x00, 0x03, 0x07, 0x01, 0x01
        /*0010*/ 	.byte	0x02, 0x03, 0x01, 0x00, 0x02, 0x06, 0x01, 0x00, 0x04, 0x0b, 0x08, 0x00, 0x00, 0x00, 0x00, 0x00
        /*0020*/ 	.byte	0x00, 0x00, 0x00, 0x00


//--------------------- .nv.info._ZN7cutlass13device_kernelINS_4gemm6kernel13GemmUniversalIN4cute5tupleIJiiiiEEENS1_10collective13CollectiveMmaINS1_37MainloopSm90TmaGmmaWarpSpecializedFP8ILi5ENS5_IJNS4_1CILi1EEESB_SB_EEENS1_35KernelTmaWarpSpecializedCooperativeEEENS5_IJNSA_ILi256EEENSA_ILi64EEENSA_ILi32EEEEEENS_12float_e4m3_tENS5_IJlSB_lEEESJ_SK_NS4_8TiledMMAINS4_8MMA_AtomIJNS4_4SM904GMMA30MMA_64x64x32_F32E4M3E4M3_SS_TNILNSO_7ScaleInE1ELSQ_1EEEEEENS4_6LayoutINS5_IJNSA_ILi2EEESB_SB_EEENS5_IJSB_NSA_ILi0EEESW_EEEEENS5_IJNS4_10UnderscoreESZ_SZ_EEEEENS4_13SM90_TMA_LOADENS4_14ComposedLayoutINS4_7SwizzleILi1ELi4ELi3EEENS4_18smem_ptr_flag_bitsILi8EEENST_INS5_IJNSA_ILi8EEESH_EEENS5_IJSH_SB_EEEEEEEvNS4_8identityES12_S1C_vS1D_EENS_8epilogue10collective6detail29Sm90TmaWarpSpecializedAdapterINS1G_15DefaultEpilogueISJ_SK_SK_NS1F_6thread17LinearCombinationISJ_Li1EffLNS1K_9ScaleType4KindE0ELNS_15FloatRoundStyleE2ESJ_EENS1_15EpilogueDefaultEEEEEvvEEEEvNT_6ParamsE --------------------------
	.section	.nv.info._ZN7cutlass13device_kernelINS_4gemm6kernel13GemmUniversalIN4cute5tupleIJiiiiEEENS1_10collective13CollectiveMmaINS1_37MainloopSm90TmaGmmaWarpSpecializedFP8ILi5ENS5_IJNS4_1CILi1EEESB_SB_EEENS1_35KernelTmaWarpSpecializedCooperativeEEENS5_IJNSA_ILi256EEENSA_ILi64EEENSA_ILi32EEEEEENS_12float_e4m3_tENS5_IJlSB_lEEESJ_SK_NS4_8TiledMMAINS4_8MMA_AtomIJNS4_4SM904GMMA30MMA_64x64x32_F32E4M3E4M3_SS_TNILNSO_7ScaleInE1ELSQ_1EEEEEENS4_6LayoutINS5_IJNSA_ILi2EEESB_SB_EEENS5_IJSB_NSA_ILi0EEESW_EEEEENS5_IJNS4_10UnderscoreESZ_SZ_EEEEENS4_13SM90_TMA_LOADENS4_14ComposedLayoutINS4_7SwizzleILi1ELi4ELi3EEENS4_18smem_ptr_flag_bitsILi8EEENST_INS5_IJNSA_ILi8EEESH_EEENS5_IJSH_SB_EEEEEEEvNS4_8identityES12_S1C_vS1D_EENS_8epilogue10collective6detail29Sm90TmaWarpSpecializedAdapterINS1G_15DefaultEpilogueISJ_SK_SK_NS1F_6thread17LinearCombinationISJ_Li1EffLNS1K_9ScaleType4KindE0ELNS_15FloatRoundStyleE2ESJ_EENS1_15EpilogueDefaultEEEEEvvEEEEvNT_6ParamsE,"",@"SHT_CUDA_INFO"
	.sectionflags	@""
	.align	4


	//----- nvinfo : EIATTR_CUDA_API_VERSION
	.align		4
        /*0000*/ 	.byte	0x04, 0x37
        /*0002*/ 	.short	(.L_18 - .L_17)
.L_17:
        /*0004*/ 	.word	0x00000082


	//----- nvinfo : EIATTR_KPARAM_INFO
	.align		4
.L_18:
        /*0008*/ 	.byte	0x04, 0x17
        /*000a*/ 	.short	(.L_20 - .L_19)
.L_19:
        /*000c*/ 	.word	0x00000000
        /*0010*/ 	.short	0x0000
        /*0012*/ 	.short	0x0070
        /*0014*/ 	.byte	0x00, 0xf0, 0x01, 0x10


	//----- nvinfo : EIATTR_SPARSE_MMA_MASK
	.align		4
.L_20:
        /*0018*/ 	.byte	0x03, 0x50
        /*001a*/ 	.short	0x0000


	//----- nvinfo : EIATTR_MAXREG_COUNT
	.align		4
        /*001c*/ 	.byte	0x03, 0x1b
        /*001e*/ 	.short	0x00a8


	//----- nvinfo : EIATTR_NUM_BARRIERS
	.align		4
        /*0020*/ 	.byte	0x02, 0x4c
        /*0022*/ 	.byte	0x01
	.zero		1


	//----- nvinfo : EIATTR_MERCURY_ISA_VERSION
	.align		4
        /*0024*/ 	.byte	0x03, 0x5f
        /*0026*/ 	.short	0x0101


	//----- nvinfo : EIATTR_INT_WARP_WIDE_INSTR_OFFSETS
	.align		4
        /*0028*/ 	.byte	0x04, 0x31
        /*002a*/ 	.short	(.L_22 - .L_21)


	//   ....[0]....
.L_21:
        /*002c*/ 	.word	0x000003f0


	//   ....[1]....
        /*0030*/ 	.word	0x00000400


	//   ....[2]....
        /*0034*/ 	.word	0x000004f0


	//----- nvinfo : EIATTR_COOP_GROUP_MASK_REGIDS
	.align		4
.L_22:
        /*0038*/ 	.byte	0x04, 0x29
        /*003a*/ 	.short	(.L_24 - .L_23)


	//   ....[0]....
.L_23:
        /*003c*/ 	.word	0xffffffff


	//   ....[1]....
        /*0040*/ 	.word	0xffffffff


	//   ....[2]....
        /*0044*/ 	.word	0xffffffff


	//   ....[3]....
        /*0048*/ 	.word	0xffffffff


	//   ....[4]....
        /*004c*/ 	.word	0xffffffff


	//----- nvinfo : EIATTR_COOP_GROUP_INSTR_OFFSETS
	.align		4
.L_24:
        /*0050*/ 	.byte	0x04, 0x28
        /*0052*/ 	.short	(.L_26 - .L_25)


	//   ....[0]....
.L_25:
        /*0054*/ 	.word	0x00000060


	//   ....[1]....
        /*0058*/ 	.word	0x00000070


	//   ....[2]....
        /*005c*/ 	.word	0x00000130


	//   ....[3]....
        /*0060*/ 	.word	0x000002e0


	//   ....[4]....
        /*0064*/ 	.word	0x00000fe0


	//----- nvinfo : EIATTR_REG_RECONFIG
	.align		4
.L_26:
        /*0068*/ 	.byte	0x01, 0x54
	.zero		2


	//----- nvinfo : EIATTR_MBARRIER_INSTR_OFFSETS
	.align		4
        /*006c*/ 	.byte	0x04, 0x39
        /*006e*/ 	.short	(.L_28 - .L_27)


	//   ....[0]....
.L_27:
        /*0070*/ 	.word	0x00000230
        /*0074*/ 	.word	0x000000ff
        /*0078*/ 	.word	0x00000000
        /*007c*/ 	.short	0x0100
        /*007e*/ 	.byte	0x08
	.zero		1


	//   ....[1]....
        /*0080*/ 	.word	0x00000240
        /*0084*/ 	.word	0x000000ff
        /*0088*/ 	.word	0x00000028
        /*008c*/ 	.short	0x0100
        /*008e*/ 	.byte	0x08
	.zero		1


	//   ....[2]....
        /*0090*/ 	.word	0x00000250
        /*0094*/ 	.word	0x000000ff
        /*0098*/ 	.word	0x00000008
        /*009c*/ 	.short	0x0100
        /*009e*/ 	.byte	0x08
	.zero		1


	//   ....[3]....
        /*00a0*/ 	.word	0x00000260
        /*00a4*/ 	.word	0x000000ff
        /*00a8*/ 	.word	0x00000030
        /*00ac*/ 	.short	0x0100
        /*00ae*/ 	.byte	0x08
	.zero		1


	//   ....[4]....
        /*00b0*/ 	.word	0x00000270
        /*00b4*/ 	.word	0x000000ff
        /*00b8*/ 	.word	0x00000010
        /*00bc*/ 	.short	0x0100
        /*00be*/ 	.byte	0x08
	.zero		1


	//   ....[5]....
        /*00c0*/ 	.word	0x00000280
        /*00c4*/ 	.word	0x000000ff
        /*00c8*/ 	.word	0x00000038
        /*00cc*/ 	.short	0x0100
        /*00ce*/ 	.byte	0x08
	.zero		1


	//   ....[6]....
        /*00d0*/ 	.word	0x00000290
        /*00d4*/ 	.word	0x000000ff
        /*00d8*/ 	.word	0x00000018
        /*00dc*/ 	.short	0x0100
        /*00de*/ 	.byte	0x08
	.zero		1


	//   ....[7]....
        /*00e0*/ 	.word	0x000002a0
        /*00e4*/ 	.word	0x000000ff
        /*00e8*/ 	.word	0x00000040
        /*00ec*/ 	.short	0x0100
        /*00ee*/ 	.byte	0x08
	.zero		1


	//   ....[8]....
        /*00f0*/ 	.word	0x000002b0
        /*00f4*/ 	.word	0x000000ff
        /*00f8*/ 	.word	0x00000020
        /*00fc*/ 	.short	0x0100
        /*00fe*/ 	.byte	0x08
	.zero		1


	//   ....[9]....
        /*0100*/ 	.word	0x000002c0
        /*0104*/ 	.word	0x000000ff
        /*0108*/ 	.word	0x00000048
        /*010c*/ 	.short	0x0100
        /*010e*/ 	.byte	0x08
	.zero		1


	//   ....[10]....
        /*0110*/ 	.word	0x00000540
        /*0114*/ 	.word	0x000000ff
        /*0118*/ 	.word	0x00000060
        /*011c*/ 	.short	0x0100
        /*011e*/ 	.byte	0x06
	.zero		1


	//   ....[11]....
        /*0120*/ 	.word	0x000005a0
        /*0124*/ 	.word	0x000000ff
        /*0128*/ 	.word	0x00000068
        /*012c*/ 	.short	0x0100
        /*012e*/ 	.byte	0x06
	.zero		1


	//   ....[12]....
        /*0130*/ 	.word	0x00001510
        /*0134*/ 	.word	0x000000ff
        /*0138*/ 	.word	0x00000000
        /*013c*/ 	.short	0x010a
        /*013e*/ 	.byte	0x07
	.zero		1


	//   ....[13]....
        /*0140*/ 	.word	0x00001570
        /*0144*/ 	.word	0x000000ff
        /*0148*/ 	.word	0x00000000
        /*014c*/ 	.short	0x010a
        /*014e*/ 	.byte	0x07
	.zero		1


	//   ....[14]....
        /*0150*/ 	.word	0x00001e80
        /*0154*/ 	.word	0x000000ff
        /*0158*/ 	.word	0x00000000
        /*015c*/ 	.short	0x010a
        /*015e*/ 	.byte	0x0c
	.zero		1


	//   ....[15]....
        /*0160*/ 	.word	0x00001ec0
        /*0164*/ 	.word	0x000000ff
        /*0168*/ 	.word	0x00000000
        /*016c*/ 	.short	0x010a
        /*016e*/ 	.byte	0x0c
	.zero		1


	//   ....[16]....
        /*0170*/ 	.word	0x000024e0
        /*0174*/ 	.word	0x000000ff
        /*0178*/ 	.word	0x00000000
        /*017c*/ 	.short	0x0101
        /*017e*/ 	.byte	0x08
	.zero		1


	//   ....[17]....
        /*0180*/ 	.word	0x00002b30
        /*0184*/ 	.word	0x000000ff
        /*0188*/ 	.word	0x00000000
        /*018c*/ 	.short	0x0101
        /*018e*/ 	.byte	0x08
	.zero		1


	//   ....[18]....
        /*0190*/ 	.word	0x00008640
        /*0194*/ 	.word	0x00000013
        /*0198*/ 	.word	0x00000028
        /*019c*/ 	.short	0x010a
        /*019e*/ 	.byte	0x3f
	.zero		1


	//   ....[19]....
        /*01a0*/ 	.word	0x000089e0
        /*01a4*/ 	.word	0x00000008
        /*01a8*/ 	.word	0x00000068
        /*01ac*/ 	.short	0x0101
        /*01ae*/ 	.byte	0x3f
	.zero		1


	//   ....[20]....
        /*01b0*/ 	.word	0x000090f0
        /*01b4*/ 	.word	0x00000006
        /*01b8*/ 	.word	0x00000000
        /*01bc*/ 	.short	0x010a
        /*01be*/ 	.byte	0x3f
	.zero		1


	//   ....[21]....
        /*01c0*/ 	.word	0x00009170
        /*01c4*/ 	.word	0x00000007
        /*01c8*/ 	.word	0x00000000
        /*01cc*/ 	.short	0x010a
        /*01ce*/ 	.byte	0x3f
	.zero		1


	//   ....[22]....
        /*01d0*/ 	.word	0x00009200
        /*01d4*/ 	.word	0x0000000a
        /*01d8*/ 	.word	0x00000000
        /*01dc*/ 	.short	0x010a
        /*01de*/ 	.byte	0x3f
	.zero		1


	//   ....[23]....
        /*01e0*/ 	.word	0x00009290
        /*01e4*/ 	.word	0x0000000b
        /*01e8*/ 	.word	0x00000000
        /*01ec*/ 	.short	0x010a
        /*01ee*/ 	.byte	0x3f
	.zero		1


	//   ....[24]....
        /*01f0*/ 	.word	0x00009320
        /*01f4*/ 	.word	0x00000003
        /*01f8*/ 	.word	0x00000000
        /*01fc*/ 	.short	0x010a
        /*01fe*/ 	.byte	0x3f
	.zero		1


	//   ....[25]....
        /*0200*/ 	.word	0x00009390
        /*0204*/ 	.word	0x0000000b
        /*0208*/ 	.word	0x00000000
        /*020c*/ 	.short	0x010a
        /*020e*/ 	.byte	0x3f
	.zero		1


	//   ....[26]....
        /*0210*/ 	.word	0x000093f0
        /*0214*/ 	.word	0x0000000c
        /*0218*/ 	.word	0x00000000
        /*021c*/ 	.short	0x010a
        /*021e*/ 	.byte	0x3f
	.zero		1


	//   ....[27]....
        /*0220*/ 	.word	0x000094c0
        /*0224*/ 	.word	0x00000013
        /*0228*/ 	.word	0x00000028
        /*022c*/ 	.short	0x010a
        /*022e*/ 	.byte	0x3f
	.zero		1


	//   ....[28]....
        /*0230*/ 	.word	0x000095a0
        /*0234*/ 	.word	0x00000006
        /*0238*/ 	.word	0x00000000
        /*023c*/ 	.short	0x010a
        /*023e*/ 	.byte	0x3f
	.zero		1


	//   ....[29]....
        /*0240*/ 	.word	0x000095f0
        /*0244*/ 	.word	0x00000007
        /*0248*/ 	.word	0x00000000
        /*024c*/ 	.short	0x010a
        /*024e*/ 	.byte	0x3f
	.zero		1


	//   ....[30]....
        /*0250*/ 	.word	0x00009640
        /*0254*/ 	.word	0x0000000a
        /*0258*/ 	.word	0x00000000
        /*025c*/ 	.short	0x010a
        /*025e*/ 	.byte	0x3f
	.zero		1


	//   ....[31]....
        /*0260*/ 	.word	0x00009690
        /*0264*/ 	.word	0x0000000b
        /*0268*/ 	.word	0x00000000
        /*026c*/ 	.short	0x010a
        /*026e*/ 	.byte	0x3f
	.zero		1


	//----- nvinfo : EIATTR_NUM_MBARRIERS
	.align		4
.L_28:
        /*0270*/ 	.byte	0x03, 0x38
        /*0272*/ 	.short	0x000c


	//----- nvinfo : EIATTR_EXIT_INSTR_OFFSETS
	.align		4
        /*0274*/ 	.byte	0x04, 0x1c
        /*0276*/ 	.short	(.L_30 - .L_29)


	//   ....[0]....
.L_29:
        /*0278*/ 	.word	0x000005f0


	//   ....[1]....
        /*027c*/ 	.word	0x00000eb0


	//   ....[2]....
        /*0280*/ 	.word	0x00007cb0


	//   ....[3]....
        /*0284*/ 	.word	0x000082e0


	//   ....[4]....
        /*0288*/ 	.word	0x00009370


	//----- nvinfo : EIATTR_MAX_THREADS
	.align		4
.L_30:
        /*028c*/ 	.byte	0x04, 0x05
        /*028e*/ 	.short	(.L_32 - .L_31)
.L_31:
        /*0290*/ 	.word	0x00000180
        /*0294*/ 	.word	0x00000001
        /*0298*/ 	.word	0x00000001


	//----- nvinfo : EIATTR_CRS_STACK_SIZE
	.align		4
.L_32:
        /*029c*/ 	.byte	0x04, 0x1e
        /*029e*/ 	.short	(.L_34 - .L_33)
.L_33:
        /*02a0*/ 	.word	0x00000000


	//----- nvinfo : EIATTR_CBANK_PARAM_SIZE
	.align		4
.L_34:
        /*02a4*/ 	.byte	0x03, 0x19
        /*02a6*/ 	.short	0x0470


	//----- nvinfo : EIATTR_PARAM_CBANK
	.align		4
        /*02a8*/ 	.byte	0x04, 0x0a
        /*02aa*/ 	.short	(.L_36 - .L_35)
	.align		4
.L_35:
        /*02ac*/ 	.word	index@(.nv.constant0._ZN7cutlass13device_kernelINS_4gemm6kernel13GemmUniversalIN4cute5tupleIJiiiiEEENS1_10collective13CollectiveMmaINS1_37MainloopSm90TmaGmmaWarpSpecializedFP8ILi5ENS5_IJNS4_1CILi1EEESB_SB_EEENS1_35KernelTmaWarpSpecializedCooperativeEEENS5_IJNSA_ILi256EEENSA_ILi64EEENSA_ILi32EEEEEENS_12float_e4m3_tENS5_IJlSB_lEEESJ_SK_NS4_8TiledMMAINS4_8MMA_AtomIJNS4_4SM904GMMA30MMA_64x64x32_F32E4M3E4M3_SS_TNILNSO_7ScaleInE1ELSQ_1EEEEEENS4_6LayoutINS5_IJNSA_ILi2EEESB_SB_EEENS5_IJSB_NSA_ILi0EEESW_EEEEENS5_IJNS4_10UnderscoreESZ_SZ_EEEEENS4_13SM90_TMA_LOADENS4_14ComposedLayoutINS4_7SwizzleILi1ELi4ELi3EEENS4_18smem_ptr_flag_bitsILi8EEENST_INS5_IJNSA_ILi8EEESH_EEENS5_IJSH_SB_EEEEEEEvNS4_8identityES12_S1C_vS1D_EENS_8epilogue10collective6detail29Sm90TmaWarpSpecializedAdapterINS1G_15DefaultEpilogueISJ_SK_SK_NS1F_6thread17LinearCombinationISJ_Li1EffLNS1K_9ScaleType4KindE0ELNS_15FloatRoundStyleE2ESJ_EENS1_15EpilogueDefaultEEEEEvvEEEEvNT_6ParamsE)
        /*02b0*/ 	.short	0x0210
        /*02b2*/ 	.short	0x0470


	//----- nvinfo : EIATTR_SW_WAR
	.align		4
.L_36:
        /*02b4*/ 	.byte	0x04, 0x36
        /*02b6*/ 	.short	(.L_38 - .L_37)
.L_37:
        /*02b8*/ 	.word	0x00000008
.L_38:


//--------------------- .nv.callgraph             --------------------------
	.section	.nv.callgraph,"",@"SHT_CUDA_CALLGRAPH"
	.align	4
	.sectionentsize	8
	.align		4
        /*0000*/ 	.word	0x00000000
	.align		4
        /*0004*/ 	.word	0xffffffff
	.align		4
        /*0008*/ 	.word	0x00000000
	.align		4
        /*000c*/ 	.word	0xfffffffe
	.align		4
        /*0010*/ 	.word	0x00000000
	.align		4
        /*0014*/ 	.word	0xfffffffd
	.align		4
        /*0018*/ 	.word	0x00000000
	.align		4
        /*001c*/ 	.word	0xfffffffc


//--------------------- .nv.constant4             --------------------------
	.section	.nv.constant4,"a",@progbits
	.align	8
	.align		8
.nv.constant4:
        /*0000*/ 	.dword	_ZN40_INTERNAL_5bfcd23e_4_k_cu_3087c856_297104cuda3std3__45__cpo5beginE
	.align		8
        /*0008*/ 	.dword	_ZN40_INTERNAL_5bfcd23e_4_k_cu_3087c856_297104cuda3std3__45__cpo3endE
	.align		8
        /*0010*/ 	.dword	_ZN40_INTERNAL_5bfcd23e_4_k_cu_3087c856_297104cuda3std3__45__cpo6cbeginE
	.align		8
        /*0018*/ 	.dword	_ZN40_INTERNAL_5bfcd23e_4_k_cu_3087c856_297104cuda3std3__45__cpo4cendE
	.align		8
        /*0020*/ 	.dword	_ZN40_INTERNAL_5bfcd23e_4_k_cu_3087c856_297104cuda3std3__442_GLOBAL__N__5bfcd23e_4_k_cu_3087c856_297106ignoreE
	.align		8
        /*0028*/ 	.dword	_ZN40_INTERNAL_5bfcd23e_4_k_cu_3087c856_297104cuda3std3__419piecewise_constructE
	.align		8
        /*0030*/ 	.dword	_ZN40_INTERNAL_5bfcd23e_4_k_cu_3087c856_297104cuda3std3__48in_placeE
	.align		8
        /*0038*/ 	.dword	_ZN40_INTERNAL_5bfcd23e_4_k_cu_3087c856_297104cuda3std6ranges3__45__cpo4swapE
	.align		8
        /*0040*/ 	.dword	_ZN40_INTERNAL_5bfcd23e_4_k_cu_3087c856_297104cuda3std6ranges3__45__cpo9iter_moveE
	.align		8
        /*0048*/ 	.dword	_ZN40_INTERNAL_5bfcd23e_4_k_cu_3087c856_297104cute7productE
	.align		8
        /*0050*/ 	.dword	_ZN40_INTERNAL_5bfcd23e_4_k_cu_3087c856_297104cute1_E


//--------------------- .text._ZN7cutlass13device_kernelINS_4gemm6kernel13GemmUniversalIN4cute5tupleIJiiiiEEENS1_10collective13CollectiveMmaINS1_37MainloopSm90TmaGmmaWarpSpecializedFP8ILi5ENS5_IJNS4_1CILi1EEESB_SB_EEENS1_35KernelTmaWarpSpecializedCooperativeEEENS5_IJNSA_ILi256EEENSA_ILi64EEENSA_ILi32EEEEEENS_12float_e4m3_tENS5_IJlSB_lEEESJ_SK_NS4_8TiledMMAINS4_8MMA_AtomIJNS4_4SM904GMMA30MMA_64x64x32_F32E4M3E4M3_SS_TNILNSO_7ScaleInE1ELSQ_1EEEEEENS4_6LayoutINS5_IJNSA_ILi2EEESB_SB_EEENS5_IJSB_NSA_ILi0EEESW_EEEEENS5_IJNS4_10UnderscoreESZ_SZ_EEEEENS4_13SM90_TMA_LOADENS4_14ComposedLayoutINS4_7SwizzleILi1ELi4ELi3EEENS4_18smem_ptr_flag_bitsILi8EEENST_INS5_IJNSA_ILi8EEESH_EEENS5_IJSH_SB_EEEEEEEvNS4_8identityES12_S1C_vS1D_EENS_8epilogue10collective6detail29Sm90TmaWarpSpecializedAdapterINS1G_15DefaultEpilogueISJ_SK_SK_NS1F_6thread17LinearCombinationISJ_Li1EffLNS1K_9ScaleType4KindE0ELNS_15FloatRoundStyleE2ESJ_EENS1_15EpilogueDefaultEEEEEvvEEEEvNT_6ParamsE --------------------------
	.section	.text._ZN7cutlass13device_kernelINS_4gemm6kernel13GemmUniversalIN4cute5tupleIJiiiiEEENS1_10collective13CollectiveMmaINS1_37MainloopSm90TmaGmmaWarpSpecializedFP8ILi5ENS5_IJNS4_1CILi1EEESB_SB_EEENS1_35KernelTmaWarpSpecializedCooperativeEEENS5_IJNSA_ILi256EEENSA_ILi64EEENSA_ILi32EEEEEENS_12float_e4m3_tENS5_IJlSB_lEEESJ_SK_NS4_8TiledMMAINS4_8MMA_AtomIJNS4_4SM904GMMA30MMA_64x64x32_F32E4M3E4M3_SS_TNILNSO_7ScaleInE1ELSQ_1EEEEEENS4_6LayoutINS5_IJNSA_ILi2EEESB_SB_EEENS5_IJSB_NSA_ILi0EEESW_EEEEENS5_IJNS4_10UnderscoreESZ_SZ_EEEEENS4_13SM90_TMA_LOADENS4_14ComposedLayoutINS4_7SwizzleILi1ELi4ELi3EEENS4_18smem_ptr_flag_bitsILi8EEENST_INS5_IJNSA_ILi8EEESH_EEENS5_IJSH_SB_EEEEEEEvNS4_8identityES12_S1C_vS1D_EENS_8epilogue10collective6detail29Sm90TmaWarpSpecializedAdapterINS1G_15DefaultEpilogueISJ_SK_SK_NS1F_6thread17LinearCombinationISJ_Li1EffLNS1K_9ScaleType4KindE0ELNS_15FloatRoundStyleE2ESJ_EENS1_15EpilogueDefaultEEEEEvvEEEEvNT_6ParamsE,"ax",@progbits
	.align	128
.text._ZN7cutlass13device_kernelINS_4gemm6kernel13GemmUniversalIN4cute5tupleIJiiiiEEENS1_10collective13CollectiveMmaINS1_37MainloopSm90TmaGmmaWarpSpecializedFP8ILi5ENS5_IJNS4_1CILi1EEESB_SB_EEENS1_35KernelTmaWarpSpecializedCooperativeEEENS5_IJNSA_ILi256EEENSA_ILi64EEENSA_ILi32EEEEEENS_12float_e4m3_tENS5_IJlSB_lEEESJ_SK_NS4_8TiledMMAINS4_8MMA_AtomIJNS4_4SM904GMMA30MMA_64x64x32_F32E4M3E4M3_SS_TNILNSO_7ScaleInE1ELSQ_1EEEEEENS4_6LayoutINS5_IJNSA_ILi2EEESB_SB_EEENS5_IJSB_NSA_ILi0EEESW_EEEEENS5_IJNS4_10UnderscoreESZ_SZ_EEEEENS4_13SM90_TMA_LOADENS4_14ComposedLayoutINS4_7SwizzleILi1ELi4ELi3EEENS4_18smem_ptr_flag_bitsILi8EEENST_INS5_IJNSA_ILi8EEESH_EEENS5_IJSH_SB_EEEEEEEvNS4_8identityES12_S1C_vS1D_EENS_8epilogue10collective6detail29Sm90TmaWarpSpecializedAdapterINS1G_15DefaultEpilogueISJ_SK_SK_NS1F_6thread17LinearCombinationISJ_Li1EffLNS1K_9ScaleType4KindE0ELNS_15FloatRoundStyleE2ESJ_EENS1_15EpilogueDefaultEEEEEvvEEEEvNT_6ParamsE:
        .type           _ZN7cutlass13device_kernelINS_4gemm6kernel13GemmUniversalIN4cute5tupleIJiiiiEEENS1_10collective13CollectiveMmaINS1_37MainloopSm90TmaGmmaWarpSpecializedFP8ILi5ENS5_IJNS4_1CILi1EEESB_SB_EEENS1_35KernelTmaWarpSpecializedCooperativeEEENS5_IJNSA_ILi256EEENSA_ILi64EEENSA_ILi32EEEEEENS_12float_e4m3_tENS5_IJlSB_lEEESJ_SK_NS4_8TiledMMAINS4_8MMA_AtomIJNS4_4SM904GMMA30MMA_64x64x32_F32E4M3E4M3_SS_TNILNSO_7ScaleInE1ELSQ_1EEEEEENS4_6LayoutINS5_IJNSA_ILi2EEESB_SB_EEENS5_IJSB_NSA_ILi0EEESW_EEEEENS5_IJNS4_10UnderscoreESZ_SZ_EEEEENS4_13SM90_TMA_LOADENS4_14ComposedLayoutINS4_7SwizzleILi1ELi4ELi3EEENS4_18smem_ptr_flag_bitsILi8EEENST_INS5_IJNSA_ILi8EEESH_EEENS5_IJSH_SB_EEEEEEEvNS4_8identityES12_S1C_vS1D_EENS_8epilogue10collective6detail29Sm90TmaWarpSpecializedAdapterINS1G_15DefaultEpilogueISJ_SK_SK_NS1F_6thread17LinearCombinationISJ_Li1EffLNS1K_9ScaleType4KindE0ELNS_15FloatRoundStyleE2ESJ_EENS1_15EpilogueDefaultEEEEEvvEEEEvNT_6ParamsE,@function
        .size           _ZN7cutlass13device_kernelINS_4gemm6kernel13GemmUniversalIN4cute5tupleIJiiiiEEENS1_10collective13CollectiveMmaINS1_37MainloopSm90TmaGmmaWarpSpecializedFP8ILi5ENS5_IJNS4_1CILi1EEESB_SB_EEENS1_35KernelTmaWarpSpecializedCooperativeEEENS5_IJNSA_ILi256EEENSA_ILi64EEENSA_ILi32EEEEEENS_12float_e4m3_tENS5_IJlSB_lEEESJ_SK_NS4_8TiledMMAINS4_8MMA_AtomIJNS4_4SM904GMMA30MMA_64x64x32_F32E4M3E4M3_SS_TNILNSO_7ScaleInE1ELSQ_1EEEEEENS4_6LayoutINS5_IJNSA_ILi2EEESB_SB_EEENS5_IJSB_NSA_ILi0EEESW_EEEEENS5_IJNS4_10UnderscoreESZ_SZ_EEEEENS4_13SM90_TMA_LOADENS4_14ComposedLayoutINS4_7SwizzleILi1ELi4ELi3EEENS4_18smem_ptr_flag_bitsILi8EEENST_INS5_IJNSA_ILi8EEESH_EEENS5_IJSH_SB_EEEEEEEvNS4_8identityES12_S1C_vS1D_EENS_8epilogue10collective6detail29Sm90TmaWarpSpecializedAdapterINS1G_15DefaultEpilogueISJ_SK_SK_NS1F_6thread17LinearCombinationISJ_Li1EffLNS1K_9ScaleType4KindE0ELNS_15FloatRoundStyleE2ESJ_EENS1_15EpilogueDefaultEEEEEvvEEEEvNT_6ParamsE,(.L_x_203 - _ZN7cutlass13device_kernelINS_4gemm6kernel13GemmUniversalIN4cute5tupleIJiiiiEEENS1_10collective13CollectiveMmaINS1_37MainloopSm90TmaGmmaWarpSpecializedFP8ILi5ENS5_IJNS4_1CILi1EEESB_SB_EEENS1_35KernelTmaWarpSpecializedCooperativeEEENS5_IJNSA_ILi256EEENSA_ILi64EEENSA_ILi32EEEEEENS_12float_e4m3_tENS5_IJlSB_lEEESJ_SK_NS4_8TiledMMAINS4_8MMA_AtomIJNS4_4SM904GMMA30MMA_64x64x32_F32E4M3E4M3_SS_TNILNSO_7ScaleInE1ELSQ_1EEEEEENS4_6LayoutINS5_IJNSA_ILi2EEESB_SB_EEENS5_IJSB_NSA_ILi0EEESW_EEEEENS5_IJNS4_10UnderscoreESZ_SZ_EEEEENS4_13SM90_TMA_LOADENS4_14ComposedLayoutINS4_7SwizzleILi1ELi4ELi3EEENS4_18smem_ptr_flag_bitsILi8EEENST_INS5_IJNSA_ILi8EEESH_EEENS5_IJSH_SB_EEEEEEEvNS4_8identityES12_S1C_vS1D_EENS_8epilogue10collective6detail29Sm90TmaWarpSpecializedAdapterINS1G_15DefaultEpilogueISJ_SK_SK_NS1F_6thread17LinearCombinationISJ_Li1EffLNS1K_9ScaleType4KindE0ELNS_15FloatRoundStyleE2ESJ_EENS1_15EpilogueDefaultEEEEEvvEEEEvNT_6ParamsE)
        .other          _ZN7cutlass13device_kernelINS_4gemm6kernel13GemmUniversalIN4cute5tupleIJiiiiEEENS1_10collective13CollectiveMmaINS1_37MainloopSm90TmaGmmaWarpSpecializedFP8ILi5ENS5_IJNS4_1CILi1EEESB_SB_EEENS1_35KernelTmaWarpSpecializedCooperativeEEENS5_IJNSA_ILi256EEENSA_ILi64EEENSA_ILi32EEEEEENS_12float_e4m3_tENS5_IJlSB_lEEESJ_SK_NS4_8TiledMMAINS4_8MMA_AtomIJNS4_4SM904GMMA30MMA_64x64x32_F32E4M3E4M3_SS_TNILNSO_7ScaleInE1ELSQ_1EEEEEENS4_6LayoutINS5_IJNSA_ILi2EEESB_SB_EEENS5_IJSB_NSA_ILi0EEESW_EEEEENS5_IJNS4_10UnderscoreESZ_SZ_EEEEENS4_13SM90_TMA_LOADENS4_14ComposedLayoutINS4_7SwizzleILi1ELi4ELi3EEENS4_18smem_ptr_flag_bitsILi8EEENST_INS5_IJNSA_ILi8EEESH_EEENS5_IJSH_SB_EEEEEEEvNS4_8identityES12_S1C_vS1D_EENS_8epilogue10collective6detail29Sm90TmaWarpSpecializedAdapterINS1G_15DefaultEpilogueISJ_SK_SK_NS1F_6thread17LinearCombinationISJ_Li1EffLNS1K_9ScaleType4KindE0ELNS_15FloatRoundStyleE2ESJ_EENS1_15EpilogueDefaultEEEEEvvEEEEvNT_6ParamsE,@"STO_CUDA_ENTRY STV_DEFAULT"
_ZN7cutlass13device_kernelINS_4gemm6kernel13GemmUniversalIN4cute5tupleIJiiiiEEENS1_10collective13CollectiveMmaINS1_37MainloopSm90TmaGmmaWarpSpecializedFP8ILi5ENS5_IJNS4_1CILi1EEESB_SB_EEENS1_35KernelTmaWarpSpecializedCooperativeEEENS5_IJNSA_ILi256EEENSA_ILi64EEENSA_ILi32EEEEEENS_12float_e4m3_tENS5_IJlSB_lEEESJ_SK_NS4_8TiledMMAINS4_8MMA_AtomIJNS4_4SM904GMMA30MMA_64x64x32_F32E4M3E4M3_SS_TNILNSO_7ScaleInE1ELSQ_1EEEEEENS4_6LayoutINS5_IJNSA_ILi2EEESB_SB_EEENS5_IJSB_NSA_ILi0EEESW_EEEEENS5_IJNS4_10UnderscoreESZ_SZ_EEEEENS4_13SM90_TMA_LOADENS4_14ComposedLayoutINS4_7SwizzleILi1ELi4ELi3EEENS4_18smem_ptr_flag_bitsILi8EEENST_INS5_IJNSA_ILi8EEESH_EEENS5_IJSH_SB_EEEEEEEvNS4_8identityES12_S1C_vS1D_EENS_8epilogue10collective6detail29Sm90TmaWarpSpecializedAdapterINS1G_15DefaultEpilogueISJ_SK_SK_NS1F_6thread17LinearCombinationISJ_Li1EffLNS1K_9ScaleType4KindE0ELNS_15FloatRoundStyleE2ESJ_EENS1_15EpilogueDefaultEEEEEvvEEEEvNT_6ParamsE:
[----:B------:R-:W-:Y:S01]  /*0000*/  LDC R1, c[0x0][0x28] ;  /* 0x00000a00ff017b82 */ /* 0x000fe20000000800 */
[----:B------:R-:W0:Y:S01]  /*0010*/  S2R R0, SR_TID.X ;  /* 0x0000000000007919 */ /* 0x000e220000002100 */
[----:B------:R-:W-:Y:S01]  /*0020*/  ELECT P0, URZ, PT ;  /* 0x00000000003f782f */ /* 0x000fe20003800000 */
[----:B------:R-:W-:Y:S01]  /*0030*/  BSSY B0, `(.L_x_0) ;  /* 0x000000f000007945 */ /* 0x000fe20003800000 */
[--C-:B0-----:R-:W-:Y:S02]  /*0040*/  SHF.R.U32.HI R2, RZ, 0x5, R0.reuse ;  /* 0x00000005ff027819 */ /* 0x101fe40000011600 */
[----:B------:R-:W-:-:S03]  /*0050*/  SHF.R.U32.HI R3, RZ, 0x7, R0 ;  /* 0x00000007ff037819 */ /* 0x000fc60000011600 */
[----:B------:R-:W0:Y:S04]  /*0060*/  SHFL.IDX PT, R5, R2, RZ, 0x1f ;  /* 0x00001fff02057589 */ /* 0x000e2800000e0000 */
[----:B------:R1:W2:Y:S01]  /*0070*/  SHFL.IDX PT, R6, R3, RZ, 0x1f ;  /* 0x00001fff03067589 */ /* 0x0002a200000e0000 */
[----:B0-----:R-:W-:-:S13]  /*0080*/  ISETP.NE.OR P0, PT, R5, RZ, !P0 ;  /* 0x000000ff0500720c */ /* 0x001fda0004705670 */
[----:B-12---:R-:W-:Y:S05]  /*0090*/  @P0 BRA `(.L_x_1) ;  /* 0x0000000000200947 */ /* 0x006fea0003800000 */
[----:B------:R-:W-:Y:S02]  /*00a0*/  ULDC.64 UR4, c[0x0][0x198] ;  /* 0x0000660000047ab9 */ /* 0x000fe40000000a00 */
[----:B------:R-:W-:Y:S02]  /*00b0*/  UIADD3 UR6, UP0, UR4, 0xf0, URZ ;  /* 0x000000f004067890 */ /* 0x000fe4000ff1e03f */
[----:B------:R-:W-:Y:S02]  /*00c0*/  UIADD3 UR4, UP1, UR4, 0x1f0, URZ ;  /* 0x000001f004047890 */ /* 0x000fe4000ff3e03f */
[----:B------:R-:W-:Y:S02]  /*00d0*/  UIADD3.X UR7, URZ, UR5, URZ, UP0, !UPT ;  /* 0x000000053f077290 */ /* 0x000fe400087fe43f */
[----:B------:R-:W-:-:S07]  /*00e0*/  UIADD3.X UR5, URZ, UR5, URZ, UP1, !UPT ;  /* 0x000000053f057290 */ /* 0x000fce0008ffe43f */
[----:B------:R0:W-:Y:S02]  /*00f0*/  UTMACCTL.PF [UR6] ;  /* 0x00000000060079b9 */ /* 0x0001e40008040000 */
[----:B------:R0:W-:Y:S02]  /*0100*/  UTMACCTL.PF [UR4] ;  /* 0x00000000040079b9 */ /* 0x0001e40008040000 */
[----:B0-----:R-:W-:Y:S01]  /*0110*/  NOP ;  /* 0x0000000000007918 */ /* 0x001fe20000000000 */
.L_x_1:
[----:B------:R-:W-:Y:S05]  /*0120*/  BSYNC B0 ;  /* 0x0000000000007941 */ /* 0x000fea0003800000 */
.L_x_0:
[----:B------:R-:W0:Y:S02]  /*0130*/  SHFL.IDX PT, R3, R2, RZ, 0x1f ;  /* 0x00001fff02037589 */ /* 0x000e2400000e0000 */
[----:B0-----:R-:W-:-:S13]  /*0140*/  ISETP.NE.AND P0, PT, R3, RZ, PT ;  /* 0x000000ff0300720c */ /* 0x001fda0003f05270 */
[----:B------:R-:W-:Y:S05]  /*0150*/  @P0 BRA `(.L_x_2) ;  /* 0x0000000000600947 */ /* 0x000fea0003800000 */
[----:B------:R-:W0:Y:S01]  /*0160*/  S2UR UR8, SR_CgaCtaId ;  /* 0x00000000000879c3 */ /* 0x000e220000008800 */
[----:B------:R-:W-:Y:S01]  /*0170*/  UMOV UR4, 0x400 ;  /* 0x0000040000047882 */ /* 0x000fe20000000000 */
[----:B------:R-:W-:Y:S01]  /*0180*/  UMOV UR5, 0x1 ;  /* 0x0000000100057882 */ /* 0x000fe20000000000 */
[----:B------:R-:W-:Y:S01]  /*0190*/  UMOV UR6, 0x100 ;  /* 0x0000010000067882 */ /* 0x000fe20000000000 */
[----:B------:R-:W-:Y:S01]  /*01a0*/  ELECT P0, URZ, PT ;  /* 0x00000000003f782f */ /* 0x000fe20003800000 */
[----:B------:R-:W-:-:S04]  /*01b0*/  UIADD3 UR6, -UR6, 0x100000, URZ ;  /* 0x0010000006067890 */ /* 0x000fc8000fffe13f */
[----:B------:R-:W-:Y:S02]  /*01c0*/  USHF.L.U32 UR7, UR6, 0xb, URZ ;  /* 0x0000000b06077899 */ /* 0x000fe4000800063f */
[----:B------:R-:W-:Y:S02]  /*01d0*/  USHF.L.U32 UR6, UR6, 0x1, URZ ;  /* 0x0000000106067899 */ /* 0x000fe4000800063f */
[----:B0-----:R-:W-:Y:S02]  /*01e0*/  ULEA UR8, UR8, UR4, 0x18 ;  /* 0x0000000408087291 */ /* 0x001fe4000f8ec03f */
[----:B------:R-:W-:-:S04]  /*01f0*/  UIADD3 UR4, -UR5, 0x100000, URZ ;  /* 0x0010000005047890 */ /* 0x000fc8000fffe13f */
[----:B------:R-:W-:Y:S02]  /*0200*/  USHF.L.U32 UR5, UR4, 0xb, URZ ;  /* 0x0000000b04057899 */ /* 0x000fe4000800063f */
[----:B------:R-:W-:Y:S01]  /*0210*/  USHF.L.U32 UR4, UR4, 0x1, URZ ;  /* 0x0000000104047899 */ /* 0x000fe2000800063f */
[----:B------:R-:W0:Y:S11]  /*0220*/  FENCE.VIEW.ASYNC.S ;  /* 0x00000000000073c6 */ /* 0x000e360000000000 */
[----:B0-----:R0:W1:Y:S01]  /*0230*/  SYNCS.EXCH.64 URZ, [UR8], UR4 ;  /* 0x00000004083f75b2 */ /* 0x0010620008000100 */
[----:B------:R0:W2:Y:S01]  /*0240*/  SYNCS.EXCH.64 URZ, [UR8+0x28], UR6 ;  /* 0x00002806083f75b2 */ /* 0x0000a20008000100 */
[----:B------:R0:W3:Y:S01]  /*0250*/  SYNCS.EXCH.64 URZ, [UR8+0x8], UR4 ;  /* 0x00000804083f75b2 */ /* 0x0000e20008000100 */
[----:B------:R0:W4:Y:S01]  /*0260*/  SYNCS.EXCH.64 URZ, [UR8+0x30], UR6 ;  /* 0x00003006083f75b2 */ /* 0x0001220008000100 */
[----:B------:R0:W0:Y:S01]  /*0270*/  SYNCS.EXCH.64 URZ, [UR8+0x10], UR4 ;  /* 0x00001004083f75b2 */ /* 0x0000220008000100 */
[----:B------:R0:W0:Y:S01]  /*0280*/  SYNCS.EXCH.64 URZ, [UR8+0x38], UR6 ;  /* 0x00003806083f75b2 */ /* 0x0000220008000100 */
[----:B------:R0:W0:Y:S01]  /*0290*/  SYNCS.EXCH.64 URZ, [UR8+0x18], UR4 ;  /* 0x00001804083f75b2 */ /* 0x0000220008000100 */
[----:B------:R0:W0:Y:S01]  /*02a0*/  SYNCS.EXCH.64 URZ, [UR8+0x40], UR6 ;  /* 0x00004006083f75b2 */ /* 0x0000220008000100 */
[----:B------:R0:W0:Y:S01]  /*02b0*/  SYNCS.EXCH.64 URZ, [UR8+0x20], UR4 ;  /* 0x00002004083f75b2 */ /* 0x0000220008000100 */
[----:B------:R0:W0:Y:S01]  /*02c0*/  SYNCS.EXCH.64 URZ, [UR8+0x48], UR6 ;  /* 0x00004806083f75b2 */ /* 0x0000220008000100 */
[----:B------:R-:W-:Y:S01]  /*02d0*/  NOP ;  /* 0x0000000000007918 */ /* 0x000fe20000000000 */
.L_x_2:
[----:B------:R-:W5:Y:S01]  /*02e0*/  SHFL.IDX PT, R2, R2, RZ, 0x1f ;  /* 0x00001fff02027589 */ /* 0x000f6200000e0000 */
[----:B------:R-:W1:Y:S01]  /*02f0*/  LDC R3, c[0x0][0x65c] ;  /* 0x00019700ff037b82 */ /* 0x000e620000000800 */
[----:B------:R-:W-:Y:S02]  /*0300*/  ELECT P0, URZ, PT ;  /* 0x00000000003f782f */ /* 0x000fe40003800000 */
[----:B------:R-:W-:Y:S01]  /*0310*/  SHF.R.S32.HI R4, RZ, 0x1f, R5 ;  /* 0x0000001fff047819 */ /* 0x000fe20000011405 */
[----:B------:R-:W2:Y:S01]  /*0320*/  S2R R10, SR_CTAID.Y ;  /* 0x00000000000a7919 */ /* 0x000ea20000002600 */
[----:B0-----:R-:W-:Y:S01]  /*0330*/  UMOV UR4, 0x20 ;  /* 0x0000002000047882 */ /* 0x001fe20000000000 */
[C---:B------:R-:W-:Y:S01]  /*0340*/  ISETP.NE.AND P2, PT, R6.reuse, RZ, PT ;  /* 0x000000ff0600720c */ /* 0x040fe20003f45270 */
[----:B------:R-:W-:Y:S01]  /*0350*/  VIADD R11, R6, 0xffffffff ;  /* 0xffffffff060b7836 */ /* 0x000fe20000000000 */
[----:B------:R-:W0:Y:S01]  /*0360*/  S2R R8, SR_CTAID.X ;  /* 0x0000000000087919 */ /* 0x000e220000002500 */
[----:B------:R-:W-:Y:S01]  /*0370*/  LEA.HI R4, R4, R5, RZ, 0x2 ;  /* 0x0000000504047211 */ /* 0x000fe200078f10ff */
[----:B------:R-:W-:Y:S01]  /*0380*/  NOP ;  /* 0x0000000000007918 */ /* 0x000fe20000000000 */
[----:B------:R-:W-:Y:S01]  /*0390*/  NOP ;  /* 0x0000000000007918 */ /* 0x000fe20000000000 */
[----:B------:R-:W-:-:S02]  /*03a0*/  ISETP.GE.U32.AND P1, PT, R11, 0x2, PT ;  /* 0x000000020b00780c */ /* 0x000fc40003f26070 */
[----:B------:R-:W-:-:S05]  /*03b0*/  LOP3.LUT R4, R4, 0xfffffffc, RZ, 0xc0, !PT ;  /* 0xfffffffc04047812 */ /* 0x000fca00078ec0ff */
[----:B------:R-:W-:Y:S01]  /*03c0*/  IMAD.IADD R5, R5, 0x1, -R4 ;  /* 0x0000000105057824 */ /* 0x000fe200078e0a04 */
[----:B-----5:R-:W-:Y:S02]  /*03d0*/  ISETP.NE.OR P0, PT, R2, RZ, !P0 ;  /* 0x000000ff0200720c */ /* 0x020fe40004705670 */
[----:B-1----:R-:W-:-:S11]  /*03e0*/  ISETP.NE.AND P3, PT, R3, 0x1, PT ;  /* 0x000000010300780c */ /* 0x002fd60003f65270 */
[----:B------:R-:W-:Y:S01]  /*03f0*/  VOTEU.ALL UP0, P0 ;  /* 0x00000000003f7886 */ /* 0x000fe20000000000 */
[----:B------:R-:W-:Y:S01]  /*0400*/  VOTEU.ALL UP1, P0 ;  /* 0x00000000003f7886 */ /* 0x000fe20000020000 */
[----:B------:R-:W0:Y:S01]  /*0410*/  @P3 LDC R9, c[0x0][0x10] ;  /* 0x00000400ff093b82 */ /* 0x000e220000000800 */
[----:B--2---:R-:W-:Y:S02]  /*0420*/  @P3 IMAD.MOV.U32 R2, RZ, RZ, R10 ;  /* 0x000000ffff023224 */ /* 0x004fe400078e000a */
[----:B------:R-:W-:Y:S01]  /*0430*/  @!UP0 UMOV UR6, 0x400 ;  /* 0x0000040000068882 */ /* 0x000fe20000000000 */
[----:B------:R-:W-:-:S04]  /*0440*/  @!UP0 UIADD3 UR4, -UR4, 0x100000, URZ ;  /* 0x0010000004048890 */ /* 0x000fc8000fffe13f */
[----:B------:R-:W-:Y:S02]  /*0450*/  @!UP0 USHF.L.U32 UR5, UR4, 0xb, URZ ;  /* 0x0000000b04058899 */ /* 0x000fe4000800063f */
[----:B------:R-:W-:Y:S01]  /*0460*/  @!UP0 USHF.L.U32 UR4, UR4, 0x1, URZ ;  /* 0x0000000104048899 */ /* 0x000fe2000800063f */
[----:B------:R-:W-:Y:S02]  /*0470*/  @P3 IMAD.MOV.U32 R3, RZ, RZ, RZ ;  /* 0x000000ffff033224 */ /* 0x000fe400078e00ff */
[----:B------:R-:W-:Y:S01]  /*0480*/  @P3 IMAD.MOV.U32 R13, RZ, RZ, RZ ;  /* 0x000000ffff0d3224 */ /* 0x000fe200078e00ff */
[----:B------:R-:W1:Y:S08]  /*0490*/  @!UP0 S2UR UR7, SR_CgaCtaId ;  /* 0x00000000000789c3 */ /* 0x000e700000008800 */
[----:B------:R-:W2:Y:S01]  /*04a0*/  @!P3 LDC R7, c[0x0][0xc] ;  /* 0x00000300ff07bb82 */ /* 0x000ea20000000800 */
[----:B0-----:R-:W-:-:S04]  /*04b0*/  @P3 IMAD.WIDE.U32 R2, R8, R9, R2 ;  /* 0x0000000908023225 */ /* 0x001fc800078e0002 */
[----:B------:R-:W-:Y:S02]  /*04c0*/  IMAD.MOV.U32 R9, RZ, RZ, RZ ;  /* 0x000000ffff097224 */ /* 0x000fe400078e00ff */
[----:B------:R-:W-:Y:S01]  /*04d0*/  @P3 IMAD.IADD R3, R3, 0x1, R13 ;  /* 0x0000000103033824 */ /* 0x000fe200078e020d */
[----:B-1----:R-:W-:Y:S01]  /*04e0*/  @!UP0 ULEA UR6, UR7, UR6, 0x18 ;  /* 0x0000000607068291 */ /* 0x002fe2000f8ec03f */
[----:B------:R-:W-:Y:S01]  /*04f0*/  VOTEU.ALL UP0, P0 ;  /* 0x00000000003f7886 */ /* 0x000fe20000000000 */
[----:B------:R-:W-:-:S04]  /*0500*/  ISETP.NE.AND P0, PT, R5, 0x3, PT ;  /* 0x000000030500780c */ /* 0x000fc80003f05270 */
[----:B------:R-:W-:-:S04]  /*0510*/  ISETP.EQ.OR P0, PT, R5, RZ, !P0 ;  /* 0x000000ff0500720c */ /* 0x000fc80004702670 */
[----:B------:R-:W-:Y:S01]  /*0520*/  ISETP.EQ.AND P0, PT, R6, RZ, P0 ;  /* 0x000000ff0600720c */ /* 0x000fe20000702270 */
[----:B------:R-:W0:Y:S02]  /*0530*/  FENCE.VIEW.ASYNC.S ;  /* 0x00000000000073c6 */ /* 0x000e240000000000 */
[----:B0-----:R0:W3:Y:S01]  /*0540*/  @!UP0 SYNCS.EXCH.64 URZ, [UR6+0x60], UR4 ;  /* 0x00006004063f85b2 */ /* 0x0010e20008000100 */
[----:B--2---:R-:W-:Y:S01]  /*0550*/  @!P3 IMAD.WIDE.U32 R6, R7, R10, R8 ;  /* 0x0000000a0706b225 */ /* 0x004fe200078e0008 */
[----:B------:R-:W-:-:S03]  /*0560*/  SEL R4, RZ, 0x1, !P0 ;  /* 0x00000001ff047807 */ /* 0x000fc60004000000 */
[----:B------:R-:W-:Y:S02]  /*0570*/  @!P3 IMAD.MOV.U32 R2, RZ, RZ, R6 ;  /* 0x000000ffff02b224 */ /* 0x000fe400078e0006 */
[----:B------:R-:W-:Y:S01]  /*0580*/  @!P3 IMAD.MOV.U32 R3, RZ, RZ, R7 ;  /* 0x000000ffff03b224 */ /* 0x000fe200078e0007 */
[----:B------:R-:W-:Y:S01]  /*0590*/  SEL R4, R4, 0x2, P1 ;  /* 0x0000000204047807 */ /* 0x000fe20000800000 */
[----:B------:R0:W3:Y:S01]  /*05a0*/  @!UP1 SYNCS.EXCH.64 URZ, [UR6+0x68], UR4 ;  /* 0x00006804063f95b2 */ /* 0x0000e20008000100 */
[----:B------:R-:W-:Y:S01]  /*05b0*/  NOP ;  /* 0x0000000000007918 */ /* 0x000fe20000000000 */
[----:B---34-:R-:W-:Y:S06]  /*05c0*/  BAR.SYNC.DEFER_BLOCKING 0x0 ;  /* 0x0000000000007b1d */ /* 0x018fec0000010000 */
[----:B------:R-:W-:Y:S05]  /*05d0*/  @!P2 BRA `(.L_x_3) ;  /* 0x0000007400b8a947 */ /* 0x000fea0003800000 */
[----:B------:R-:W-:-:S13]  /*05e0*/  ISETP.GT.U32.AND P0, PT, R11, 0x1, PT ;  /* 0x000000010b00780c */ /* 0x000fda0003f04070 */
[----:B0-----:R-:W-:Y:S05]  /*05f0*/  @P0 EXIT ;  /* 0x000000000000094d */ /* 0x001fea0003800000 */
[----:B------:R-:W-:Y:S01]  /*0600*/  ULDC.64 UR4, c[0x0][0x650] ;  /* 0x0001940000047ab9 */ /* 0x000fe20000000a00 */
[----:B------:R-:W-:Y:S01]  /*0610*/  PRMT R12, RZ, 0x7610, R12 ;  /* 0x00007610ff0c7816 */ /* 0x000fe2000000000c */
[----:B------:R-:W-:Y:S01]  /*0620*/  IMAD.MOV.U32 R6, RZ, RZ, -0x1 ;  /* 0xffffffffff067424 */ /* 0x000fe200078e00ff */
[----:B------:R-:W-:Y:S01]  /*0630*/  ISETP.GE.U32.AND P0, PT, R2, UR4, PT ;  /* 0x0000000402007c0c */ /* 0x000fe2000bf06070 */
[----:B------:R-:W-:Y:S02]  /*0640*/  IMAD.MOV.U32 R7, RZ, RZ, -0x1 ;  /* 0xffffffffff077424 */ /* 0x000fe400078e00ff */
[----:B------:R-:W-:Y:S01]  /*0650*/  IMAD.MOV.U32 R5, RZ, RZ, -0x1 ;  /* 0xffffffffff057424 */ /* 0x000fe200078e00ff */
[----:B------:R-:W-:-:S13]  /*0660*/  ISETP.GE.U32.AND.EX P0, PT, R3, UR5, PT, P0 ;  /* 0x0000000503007c0c */ /* 0x000fda000bf06100 */
[----:B------:R-:W-:Y:S05]  /*0670*/  @P0 BRA `(.L_x_4) ;  /* 0x00000004005c0947 */ /* 0x000fea0003800000 */
[----:B------:R-:W0:Y:S01]  /*0680*/  LDC.64 R16, c[0x0][0x628] ;  /* 0x00018a00ff107b82 */ /* 0x000e220000000a00 */
[----:B------:R-:W-:Y:S02]  /*0690*/  IMAD.MOV.U32 R6, RZ, RZ, R2 ;  /* 0x000000ffff067224 */ /* 0x000fe400078e0002 */
[----:B------:R-:W-:-:S05]  /*06a0*/  IMAD.MOV.U32 R7, RZ, RZ, R3 ;  /* 0x000000ffff077224 */ /* 0x000fca00078e0003 */
[----:B------:R-:W1:Y:S08]  /*06b0*/  LDC R18, c[0x0][0x630] ;  /* 0x00018c00ff127b82 */ /* 0x000e700000000800 */
[----:B------:R-:W2:Y:S01]  /*06c0*/  LDC.64 R20, c[0x0][0x620] ;  /* 0x00018800ff147b82 */ /* 0x000ea20000000a00 */
[----:B0-----:R-:W-:-:S04]  /*06d0*/  ISETP.NE.U32.AND P0, PT, R16, RZ, PT ;  /* 0x000000ff1000720c */ /* 0x001fc80003f05070 */
[----:B------:R-:W-:-:S13]  /*06e0*/  ISETP.NE.AND.EX P0, PT, R17, RZ, PT, P0 ;  /* 0x000000ff1100720c */ /* 0x000fda0003f05300 */
[----:B-12---:R-:W-:Y:S05]  /*06f0*/  @!P0 BRA `(.L_x_5) ;  /* 0x0000000000288947 */ /* 0x006fea0003800000 */
[----:B------:R-:W0:Y:S02]  /*0700*/  LDC R5, c[0x0][0x634] ;  /* 0x00018d00ff057b82 */ /* 0x000e240000000800 */
[----:B0-----:R-:W-:-:S05]  /*0710*/  IADD3 R5, P0, R2, R5, RZ ;  /* 0x0000000502057210 */ /* 0x001fca0007f1e0ff */
[----:B------:R-:W-:-:S04]  /*0720*/  IMAD.X R11, RZ, RZ, R3, P0 ;  /* 0x000000ffff0b7224 */ /* 0x000fc800000e0603 */
[----:B------:R-:W-:-:S04]  /*0730*/  IMAD.WIDE.U32 R6, R11, R16, RZ ;  /* 0x000000100b067225 */ /* 0x000fc800078e00ff */
[----:B------:R-:W-:-:S04]  /*0740*/  IMAD.WIDE.U32 R12, P0, R5, R17, R6 ;  /* 0x00000011050c7225 */ /* 0x000fc80007800006 */
[----:B------:R-:W-:-:S04]  /*0750*/  IMAD.WIDE.U32 R6, R5, R16, RZ ;  /* 0x0000001005067225 */ /* 0x000fc800078e00ff */
[----:B------:R-:W-:Y:S01]  /*0760*/  IMAD.X R15, RZ, RZ, RZ, P0 ;  /* 0x000000ffff0f7224 */ /* 0x000fe200000e06ff */
[----:B------:R-:W-:Y:S01]  /*0770*/  IADD3 RZ, P0, R7, R12, RZ ;  /* 0x0000000c07ff7210 */ /* 0x000fe20007f1e0ff */
[----:B------:R-:W-:-:S04]  /*0780*/  IMAD.MOV.U32 R14, RZ, RZ, R13 ;  /* 0x000000ffff0e7224 */ /* 0x000fc800078e000d */
[----:B------:R-:W-:-:S08]  /*0790*/  IMAD.WIDE.U32.X R6, R11, R17, R14, P0 ;  /* 0x000000110b067225 */ /* 0x000fd000000e040e */
.L_x_5:
[--C-:B------:R-:W-:Y:S01]  /*07a0*/  SHF.R.U64 R26, R6, R18, R7.reuse ;  /* 0x00000012061a7219 */ /* 0x100fe20000001207 */
[----:B------:R-:W0:Y:S01]  /*07b0*/  LDC.64 R22, c[0x0][0x640] ;  /* 0x00019000ff167b82 */ /* 0x000e220000000a00 */
[----:B------:R-:W-:Y:S01]  /*07c0*/  I2FP.F32.U32 R5, R8 ;  /* 0x0000000800057245 */ /* 0x000fe20000201000 */
[----:B------:R-:W-:Y:S01]  /*07d0*/  ULDC UR4, c[0x0][0x150] ;  /* 0x0000540000047ab9 */ /* 0x000fe20000000800 */
[----:B------:R-:W-:Y:S02]  /*07e0*/  SHF.R.U32.HI R6, RZ, R18, R7 ;  /* 0x00000012ff067219 */ /* 0x000fe40000011607 */
[----:B------:R-:W-:Y:S01]  /*07f0*/  IADD3 R11, P0, RZ, -R26, RZ ;  /* 0x8000001aff0b7210 */ /* 0x000fe20007f1e0ff */
[----:B------:R-:W-:Y:S01]  /*0800*/  FMUL R5, R5, UR4 ;  /* 0x0000000405057c20 */ /* 0x000fe20008400000 */
[----:B------:R-:W-:Y:S01]  /*0810*/  ULDC UR4, c[0x0][0x154] ;  /* 0x0000550000047ab9 */ /* 0x000fe20000000800 */
[----:B------:R-:W1:Y:S02]  /*0820*/  LDC R14, c[0x0][0x618] ;  /* 0x00018600ff0e7b82 */ /* 0x000e640000000800 */
[----:B------:R-:W-:-:S02]  /*0830*/  IMAD.X R13, RZ, RZ, ~R6, P0 ;  /* 0x000000ffff0d7224 */ /* 0x000fc400000e0e06 */
[----:B------:R-:W2:Y:S01]  /*0840*/  F2I.U32.TRUNC.NTZ R5, R5 ;  /* 0x0000000500057305 */ /* 0x000ea2000020f000 */
[----:B------:R-:W-:-:S03]  /*0850*/  IMAD.WIDE.U32 R6, R11, R20, R2 ;  /* 0x000000140b067225 */ /* 0x000fc600078e0002 */
[----:B------:R-:W3:Y:S01]  /*0860*/  LDC R9, c[0x0][0x144] ;  /* 0x00005100ff097b82 */ /* 0x000ee20000000800 */
[----:B------:R-:W-:-:S04]  /*0870*/  IMAD R12, R13, R20, RZ ;  /* 0x000000140d0c7224 */ /* 0x000fc800078e02ff */
[----:B------:R-:W-:Y:S02]  /*0880*/  IMAD R11, R11, R21, R12 ;  /* 0x000000150b0b7224 */ /* 0x000fe400078e020c */
[----:B------:R-:W-:Y:S01]  /*0890*/  IMAD.MOV.U32 R12, RZ, RZ, 0x1 ;  /* 0x00000001ff0c7424 */ /* 0x000fe200078e00ff */
[----:B------:R-:W4:Y:S01]  /*08a0*/  LDC R18, c[0x0][0x608] ;  /* 0x00018200ff127b82 */ /* 0x000f220000000800 */
[----:B------:R-:W-:Y:S01]  /*08b0*/  IMAD.IADD R11, R7, 0x1, R11 ;  /* 0x00000001070b7824 */ /* 0x000fe200078e020b */
[----:B0-----:R-:W-:Y:S01]  /*08c0*/  ISETP.NE.U32.AND P0, PT, R22, RZ, PT ;  /* 0x000000ff1600720c */ /* 0x001fe20003f05070 */
[----:B--2---:R-:W-:-:S03]  /*08d0*/  IMAD.MOV R7, RZ, RZ, -R5 ;  /* 0x000000ffff077224 */ /* 0x004fc600078e0a05 */
[----:B------:R-:W-:Y:S02]  /*08e0*/  ISETP.NE.AND.EX P0, PT, R23, RZ, PT, P0 ;  /* 0x000000ff1700720c */ /* 0x000fe40003f05300 */
[----:B------:R-:W0:Y:S01]  /*08f0*/  LDC R13, c[0x0][0x658] ;  /* 0x00019600ff0d7b82 */ /* 0x000e220000000800 */
[--C-:B-1----:R-:W-:Y:S02]  /*0900*/  SHF.R.U64 R16, R6, R14, R11.reuse ;  /* 0x0000000e06107219 */ /* 0x102fe4000000120b */
[----:B------:R-:W-:Y:S02]  /*0910*/  I2FP.F32.U32 R6, R10 ;  /* 0x0000000a00067245 */ /* 0x000fe40000201000 */
[----:B------:R-:W-:-:S03]  /*0920*/  SHF.R.U32.HI R11, RZ, R14, R11 ;  /* 0x0000000eff0b7219 */ /* 0x000fc6000001160b */
[----:B------:R-:W1:Y:S01]  /*0930*/  LDC R17, c[0x0][0x148] ;  /* 0x00005200ff117b82 */ /* 0x000e620000000800 */
[----:B---3--:R-:W-:Y:S02]  /*0940*/  IMAD R5, R9, R7, R8 ;  /* 0x0000000709057224 */ /* 0x008fe400078e0208 */
[----:B------:R-:W-:Y:S01]  /*0950*/  FMUL R7, R6, UR4 ;  /* 0x0000000406077c20 */ /* 0x000fe20008400000 */
[----:B------:R-:W-:-:S03]  /*0960*/  IMAD.MOV.U32 R6, RZ, RZ, -0x1 ;  /* 0xffffffffff067424 */ /* 0x000fc600078e00ff */
[----:B------:R2:W3:Y:S01]  /*0970*/  F2I.U32.TRUNC.NTZ R15, R7 ;  /* 0x00000007000f7305 */ /* 0x0004e2000020f000 */
[----:B------:R-:W1:Y:S01]  /*0980*/  LDC R21, c[0x0][0x600] ;  /* 0x00018000ff157b82 */ /* 0x000e620000000800 */
[-CC-:B----4-:R-:W-:Y:S02]  /*0990*/  SHF.R.U64 R27, R16, R18.reuse, R11.reuse ;  /* 0x00000012101b7219 */ /* 0x190fe4000000120b */
[----:B------:R-:W-:-:S05]  /*09a0*/  SHF.R.U32.HI R8, RZ, R18, R11 ;  /* 0x00000012ff087219 */ /* 0x000fca000001160b */
[----:B------:R-:W4:Y:S01]  /*09b0*/  LDC R20, c[0x0][0x648] ;  /* 0x00019200ff147b82 */ /* 0x000f220000000800 */
[-CC-:B0-----:R-:W-:Y:S02]  /*09c0*/  SHF.R.U64 R18, R27, R13.reuse, R8.reuse ;  /* 0x0000000d1b127219 */ /* 0x181fe40000001208 */
[-C--:B------:R-:W-:Y:S02]  /*09d0*/  SHF.L.U32 R6, R6, R13.reuse, RZ ;  /* 0x0000000d06067219 */ /* 0x080fe400000006ff */
[-C--:B------:R-:W-:Y:S02]  /*09e0*/  SHF.R.U32.HI R8, RZ, R13.reuse, R8 ;  /* 0x0000000dff087219 */ /* 0x080fe40000011608 */
[----:B------:R-:W-:Y:S01]  /*09f0*/  LOP3.LUT R14, RZ, R6, RZ, 0x33, !PT ;  /* 0x00000006ff0e7212 */ /* 0x000fe200078e33ff */
[----:B------:R-:W0:Y:S01]  /*0a00*/  LDC R25, c[0x0][0x638] ;  /* 0x00018e00ff197b82 */ /* 0x000e220000000800 */
[----:B------:R-:W-:Y:S01]  /*0a10*/  SHF.L.U32 R11, R12, R13, RZ ;  /* 0x0000000d0c0b7219 */ /* 0x000fe200000006ff */
[----:B------:R-:W-:-:S02]  /*0a20*/  IMAD.MOV.U32 R6, RZ, RZ, R18 ;  /* 0x000000ffff067224 */ /* 0x000fc400078e0012 */
[----:B--2---:R-:W-:-:S04]  /*0a30*/  IMAD.MOV.U32 R7, RZ, RZ, R8 ;  /* 0x000000ffff077224 */ /* 0x004fc800078e0008 */
[----:B------:R-:W2:Y:S01]  /*0a40*/  LDC R24, c[0x0][0x610] ;  /* 0x00018400ff187b82 */ /* 0x000ea20000000800 */
[----:B---3--:R-:W-:Y:S05]  /*0a50*/  @!P0 BRA `(.L_x_6) ;  /* 0x0000000000288947 */ /* 0x008fea0003800000 */
[----:B------:R-:W3:Y:S02]  /*0a60*/  LDC R13, c[0x0][0x64c] ;  /* 0x00019300ff0d7b82 */ /* 0x000ee40000000800 */
[----:B---3--:R-:W-:-:S05]  /*0a70*/  IADD3 R13, P0, R18, R13, RZ ;  /* 0x0000000d120d7210 */ /* 0x008fca0007f1e0ff */
        /* <DEDUP_REMOVED lines=8> */
.L_x_6:
[----:B----4-:R-:W-:Y:S01]  /*0b00*/  SHF.R.U64 R6, R6, R20, R7 ;  /* 0x0000001406067219 */ /* 0x010fe20000001207 */
[----:B-1----:R-:W-:Y:S01]  /*0b10*/  VIADD R7, R21, 0xffffffff ;  /* 0xffffffff15077836 */ /* 0x002fe20000000000 */
[----:B------:R-:W-:Y:S01]  /*0b20*/  LOP3.LUT R14, R27, R14, RZ, 0xc0, !PT ;  /* 0x0000000e1b0e7212 */ /* 0x000fe200078ec0ff */
[----:B------:R-:W-:Y:S02]  /*0b30*/  IMAD.MOV R15, RZ, RZ, -R15 ;  /* 0x000000ffff0f7224 */ /* 0x000fe400078e0a0f */
[----:B------:R-:W-:Y:S01]  /*0b40*/  IMAD.MOV R8, RZ, RZ, -R6 ;  /* 0x000000ffff087224 */ /* 0x000fe200078e0a06 */
[----:B------:R-:W-:Y:S01]  /*0b50*/  LOP3.LUT R7, R16, R7, RZ, 0xc0, !PT ;  /* 0x0000000710077212 */ /* 0x000fe200078ec0ff */
[----:B------:R-:W-:Y:S02]  /*0b60*/  IMAD R14, R11, R6, R14 ;  /* 0x000000060b0e7224 */ /* 0x000fe400078e020e */
[----:B------:R-:W-:Y:S02]  /*0b70*/  @P3 IMAD R5, R17, R15, R10 ;  /* 0x0000000f11053224 */ /* 0x000fe400078e020a */
[----:B0-----:R-:W-:-:S02]  /*0b80*/  IMAD R6, R8, R25, R18 ;  /* 0x0000001908067224 */ /* 0x001fc400078e0212 */
[----:B--2---:R-:W-:Y:S02]  /*0b90*/  IMAD R5, R14, R24, R5 ;  /* 0x000000180e057224 */ /* 0x004fe400078e0205 */
[----:B------:R-:W-:Y:S02]  /*0ba0*/  IMAD R6, R6, R21, R7 ;  /* 0x0000001506067224 */ /* 0x000fe400078e0207 */
[----:B------:R-:W-:-:S03]  /*0bb0*/  IMAD.MOV.U32 R12, RZ, RZ, 0x1 ;  /* 0x00000001ff0c7424 */ /* 0x000fc600078e00ff */
[----:B------:R-:W-:Y:S02]  /*0bc0*/  SEL R7, R6, R5, !P3 ;  /* 0x0000000506077207 */ /* 0x000fe40005800000 */
[----:B------:R-:W-:Y:S01]  /*0bd0*/  SEL R6, R5, R6, !P3 ;  /* 0x0000000605067207 */ /* 0x000fe20005800000 */
[----:B------:R-:W-:-:S07]  /*0be0*/  IMAD.MOV.U32 R5, RZ, RZ, R26 ;  /* 0x000000ffff057224 */ /* 0x000fce00078e001a */
.L_x_4:
[----:B------:R-:W-:-:S08]  /*0bf0*/  NOP ;  /* 0x0000000000007918 */ /* 0x000fd00000000000 */
[----:B------:R-:W0:Y:S02]  /*0c00*/  USETMAXREG.TRY_ALLOC.CTAPOOL UP0, 0xe8 ;  /* 0x000000e8000079c8 */ /* 0x000e240008000600 */
[----:B0-----:R-:W-:-:S13]  /*0c10*/  PLOP3.LUT P0, PT, PT, PT, UP0, 0x80, 0x0 ;  /* 0x000000000000781c */ /* 0x001fda0003f0f008 */
[----:B------:R-:W-:Y:S05]  /*0c20*/  @!P0 BRA `(.L_x_4) ;  /* 0xfffffffc00f08947 */ /* 0x000fea000383ffff */
[----:B------:R-:W-:Y:S01]  /*0c30*/  ULDC.64 UR4, c[0x0][0x598] ;  /* 0x0001660000047ab9 */ /* 0x000fe20000000a00 */
[----:B------:R-:W-:Y:S01]  /*0c40*/  ULDC.64 UR16, c[0x0][0x208] ;  /* 0x0000820000107ab9 */ /* 0x000fe20000000a00 */
[----:B------:R-:W-:-:S04]  /*0c50*/  ISETP.NE.U32.AND P0, PT, RZ, UR4, PT ;  /* 0x00000004ff007c0c */ /* 0x000fc8000bf05070 */
[----:B------:R-:W-:-:S13]  /*0c60*/  ISETP.NE.AND.EX P0, PT, RZ, UR5, PT, P0 ;  /* 0x00000005ff007c0c */ /* 0x000fda000bf05300 */
[----:B------:R-:W-:Y:S05]  /*0c70*/  @!P0 BRA `(.L_x_7) ;  /* 0x00000000001c8947 */ /* 0x000fea0003800000 */
[----:B------:R-:W0:Y:S02]  /*0c80*/  LDC.64 R8, c[0x0][0x598] ;  /* 0x00016600ff087b82 */ /* 0x000e240000000a00 */
[----:B0-----:R-:W2:Y:S02]  /*0c90*/  LDG.E.64 R8, desc[UR16][R8.64] ;  /* 0x0000001008087981 */ /* 0x001ea4000c1e1b00 */
[----:B--2---:R-:W-:-:S04]  /*0ca0*/  ISETP.NE.U32.AND P0, PT, R8, RZ, PT ;  /* 0x000000ff0800720c */ /* 0x004fc80003f05070 */
[----:B------:R-:W-:-:S13]  /*0cb0*/  ISETP.NE.AND.EX P0, PT, R9, RZ, PT, P0 ;  /* 0x000000ff0900720c */ /* 0x000fda0003f05300 */
[----:B------:R-:W-:Y:S05]  /*0cc0*/  @!P0 BRA `(.L_x_7) ;  /* 0x0000000000088947 */ /* 0x000fea0003800000 */
[----:B------:R0:W5:Y:S01]  /*0cd0*/  LD.E R8, desc[UR16][R8.64] ;  /* 0x0000001008087980 */ /* 0x000162000c101900 */
[----:B------:R-:W-:Y:S05]  /*0ce0*/  BRA `(.L_x_8) ;  /* 0x0000000000207947 */ /* 0x000fea0003800000 */
.L_x_7:
[----:B------:R-:W-:Y:S02]  /*0cf0*/  ULDC.64 UR4, c[0x0][0x588] ;  /* 0x0001620000047ab9 */ /* 0x000fe40000000a00 */
[----:B------:R-:W-:-:S04]  /*0d00*/  ISETP.NE.U32.AND P0, PT, RZ, UR4, PT ;  /* 0x00000004ff007c0c */ /* 0x000fc8000bf05070 */
[----:B------:R-:W-:-:S13]  /*0d10*/  ISETP.NE.AND.EX P0, PT, RZ, UR5, PT, P0 ;  /* 0x00000005ff007c0c */ /* 0x000fda000bf05300 */
[----:B------:R-:W-:Y:S05]  /*0d20*/  @!P0 BRA `(.L_x_9) ;  /* 0x00000000000c8947 */ /* 0x000fea0003800000 */
[----:B------:R-:W0:Y:S02]  /*0d30*/  LDC.64 R8, c[0x0][0x588] ;  /* 0x00016200ff087b82 */ /* 0x000e240000000a00 */
[----:B0-----:R1:W5:Y:S01]  /*0d40*/  LDG.E R8, desc[UR16][R8.64] ;  /* 0x0000001008087981 */ /* 0x001362000c1e1900 */
[----:B------:R-:W-:Y:S05]  /*0d50*/  BRA `(.L_x_8) ;  /* 0x0000000000047947 */ /* 0x000fea0003800000 */
.L_x_9:
[----:B------:R-:W2:Y:S02]  /*0d60*/  LDC R8, c[0x0][0x580] ;  /* 0x00016000ff087b82 */ /* 0x000ea40000000800 */
.L_x_8:
[----:B------:R-:W-:Y:S02]  /*0d70*/  ULDC.64 UR4, c[0x0][0x5a0] ;  /* 0x0001680000047ab9 */ /* 0x000fe40000000a00 */
[----:B------:R-:W-:-:S04]  /*0d80*/  ISETP.NE.U32.AND P0, PT, RZ, UR4, PT ;  /* 0x00000004ff007c0c */ /* 0x000fc8000bf05070 */
[----:B------:R-:W-:-:S13]  /*0d90*/  ISETP.NE.AND.EX P0, PT, RZ, UR5, PT, P0 ;  /* 0x00000005ff007c0c */ /* 0x000fda000bf05300 */
[----:B------:R-:W-:Y:S05]  /*0da0*/  @!P0 BRA `(.L_x_10) ;  /* 0x00000000001c8947 */ /* 0x000fea0003800000 */
[----:B------:R-:W3:Y:S02]  /*0db0*/  LDC.64 R10, c[0x0][0x5a0] ;  /* 0x00016800ff0a7b82 */ /* 0x000ee40000000a00 */
[----:B---3--:R-:W3:Y:S02]  /*0dc0*/  LDG.E.64 R10, desc[UR16][R10.64] ;  /* 0x000000100a0a7981 */ /* 0x008ee4000c1e1b00 */
[----:B---3--:R-:W-:-:S04]  /*0dd0*/  ISETP.NE.U32.AND P0, PT, R10, RZ, PT ;  /* 0x000000ff0a00720c */ /* 0x008fc80003f05070 */
[----:B------:R-:W-:-:S13]  /*0de0*/  ISETP.NE.AND.EX P0, PT, R11, RZ, PT, P0 ;  /* 0x000000ff0b00720c */ /* 0x000fda0003f05300 */
[----:B------:R-:W-:Y:S05]  /*0df0*/  @!P0 BRA `(.L_x_10) ;  /* 0x0000000000088947 */ /* 0x000fea0003800000 */
[----:B01----:R0:W5:Y:S01]  /*0e00*/  LD.E R9, desc[UR16][R10.64] ;  /* 0x000000100a097980 */ /* 0x003162000c101900 */
[----:B------:R-:W-:Y:S05]  /*0e10*/  BRA `(.L_x_11) ;  /* 0x0000000000207947 */ /* 0x000fea0003800000 */
.L_x_10:
[----:B------:R-:W-:Y:S02]  /*0e20*/  ULDC.64 UR4, c[0x0][0x590] ;  /* 0x0001640000047ab9 */ /* 0x000fe40000000a00 */
[----:B------:R-:W-:-:S04]  /*0e30*/  ISETP.NE.U32.AND P0, PT, RZ, UR4, PT ;  /* 0x00000004ff007c0c */ /* 0x000fc8000bf05070 */
[----:B------:R-:W-:-:S13]  /*0e40*/  ISETP.NE.AND.EX P0, PT, RZ, UR5, PT, P0 ;  /* 0x00000005ff007c0c */ /* 0x000fda000bf05300 */
[----:B------:R-:W-:Y:S05]  /*0e50*/  @!P0 BRA `(.L_x_12) ;  /* 0x00000000000c8947 */ /* 0x000fea0003800000 */
[----:B------:R-:W0:Y:S02]  /*0e60*/  LDC.64 R10, c[0x0][0x590] ;  /* 0x00016400ff0a7b82 */ /* 0x000e240000000a00 */
[----:B01----:R1:W5:Y:S01]  /*0e70*/  LDG.E R9, desc[UR16][R10.64] ;  /* 0x000000100a097981 */ /* 0x003362000c1e1900 */
[----:B------:R-:W-:Y:S05]  /*0e80*/  BRA `(.L_x_11) ;  /* 0x0000000000047947 */ /* 0x000fea0003800000 */
.L_x_12:
[----:B01----:R-:W3:Y:S02]  /*0e90*/  LDC R9, c[0x0][0x584] ;  /* 0x00016100ff097b82 */ /* 0x003ee40000000800 */
.L_x_11:
[----:B------:R-:W-:-:S13]  /*0ea0*/  LOP3.LUT P0, RZ, R12, 0xff, RZ, 0xc0, !PT ;  /* 0x000000ff0cff7812 */ /* 0x000fda000780c0ff */
[----:B------:R-:W-:Y:S05]  /*0eb0*/  @!P0 EXIT ;  /* 0x000000000000894d */ /* 0x000fea0003800000 */
[----:B------:R-:W-:Y:S01]  /*0ec0*/  ULDC UR4, c[0x0][0x28c] ;  /* 0x0000a30000047ab9 */ /* 0x000fe20000000800 */
[----:B------:R-:W-:Y:S01]  /*0ed0*/  LOP3.LUT R142, R4, 0x1, RZ, 0xfc, !PT ;  /* 0x00000001048e7812 */ /* 0x000fe200078efcff */
[----:B------:R-:W-:-:S04]  /*0ee0*/  UIADD3 UR4, UR4, 0x1f, URZ ;  /* 0x0000001f04047890 */ /* 0x000fc8000fffe03f */
[----:B------:R-:W-:-:S04]  /*0ef0*/  USHF.R.S32.HI UR5, URZ, 0x1f, UR4 ;  /* 0x0000001f3f057899 */ /* 0x000fc80008011404 */
[----:B------:R-:W-:-:S03]  /*0f00*/  ULEA.HI UR5, UR5, UR4, URZ, 0x5 ;  /* 0x0000000405057291 */ /* 0x000fc6000f8f283f */
[----:B------:R-:W-:Y:S01]  /*0f10*/  UMOV UR4, URZ ;  /* 0x0000003f00047c82 */ /* 0x000fe20008000000 */
[----:B------:R-:W-:-:S03]  /*0f20*/  USHF.R.S32.HI UR9, URZ, 0x5, UR5 ;  /* 0x000000053f097899 */ /* 0x000fc60008011405 */
[----:B------:R-:W-:-:S09]  /*0f30*/  UMOV UR5, URZ ;  /* 0x0000003f00057c82 */ /* 0x000fd20008000000 */
.L_x_165:
[----:B01----:R-:W-:Y:S01]  /*0f40*/  LOP3.LUT R10, R0, 0x80, RZ, 0xc0, !PT ;  /* 0x00000080000a7812 */ /* 0x003fe200078ec0ff */
[----:B------:R-:W0:Y:S01]  /*0f50*/  S2UR UR13, SR_CgaCtaId ;  /* 0x00000000000d79c3 */ /* 0x000e220000008800 */
[----:B------:R-:W-:Y:S01]  /*0f60*/  UMOV UR12, 0x400 ;  /* 0x00000400000c7882 */ /* 0x000fe20000000000 */
[----:B------:R-:W-:Y:S01]  /*0f70*/  UMOV UR6, URZ ;  /* 0x0000003f00067c82 */ /* 0x000fe20008000000 */
[----:B------:R-:W-:Y:S01]  /*0f80*/  SHF.R.U32.HI R10, RZ, 0x7, R10 ;  /* 0x00000007ff0a7819 */ /* 0x000fe2000001160a */
[----:B------:R-:W-:Y:S01]  /*0f90*/  UMOV UR7, URZ ;  /* 0x0000003f00077c82 */ /* 0x000fe20008000000 */
[----:B------:R-:W-:Y:S01]  /*0fa0*/  UMOV UR18, UR5 ;  /* 0x0000000500127c82 */ /* 0x000fe20008000000 */
[----:B------:R-:W-:Y:S02]  /*0fb0*/  CS2R R18, SRZ ;  /* 0x0000000000127805 */ /* 0x000fe4000001ff00 */
[----:B------:R-:W-:Y:S01]  /*0fc0*/  CS2R R16, SRZ ;  /* 0x0000000000107805 */ /* 0x000fe2000001ff00 */
[----:B------:R-:W1:Y:S01]  /*0fd0*/  LDC R11, c[0x0][0x28c] ;  /* 0x0000a300ff0b7b82 */ /* 0x000e620000000800 */
[----:B----4-:R-:W4:Y:S01]  /*0fe0*/  SHFL.IDX PT, R10, R10, RZ, 0x1f ;  /* 0x00001fff0a0a7589 */ /* 0x010f2200000e0000 */
[----:B------:R-:W-:-:S02]  /*0ff0*/  CS2R R20, SRZ ;  /* 0x0000000000147805 */ /* 0x000fc4000001ff00 */
[----:B------:R-:W-:Y:S02]  /*1000*/  CS2R R22, SRZ ;  /* 0x0000000000167805 */ /* 0x000fe4000001ff00 */
[----:B------:R-:W-:Y:S02]  /*1010*/  CS2R R88, SRZ ;  /* 0x0000000000587805 */ /* 0x000fe4000001ff00 */
[----:B------:R-:W-:Y:S02]  /*1020*/  CS2R R90, SRZ ;  /* 0x00000000005a7805 */ /* 0x000fe4000001ff00 */
[----:B------:R-:W-:Y:S02]  /*1030*/  CS2R R92, SRZ ;  /* 0x00000000005c7805 */ /* 0x000fe4000001ff00 */
[----:B------:R-:W-:Y:S02]  /*1040*/  CS2R R96, SRZ ;  /* 0x0000000000607805 */ /* 0x000fe4000001ff00 */
        /* <DEDUP_REMOVED lines=16> */
[----:B-1----:R-:W-:Y:S02]  /*1150*/  ISETP.GE.AND P0, PT, R11, 0x1, PT ;  /* 0x000000010b00780c */ /* 0x002fe40003f06270 */
[----:B------:R-:W-:Y:S02]  /*1160*/  CS2R R128, SRZ ;  /* 0x0000000000807805 */ /* 0x000fe4000001ff00 */
[----:B----4-:R-:W-:-:S02]  /*1170*/  R2UR UR8, R10 ;  /* 0x000000000a0872ca */ /* 0x010fc400000e0000 */
[----:B------:R-:W-:Y:S02]  /*1180*/  CS2R R130, SRZ ;  /* 0x0000000000827805 */ /* 0x000fe4000001ff00 */
[----:B------:R-:W-:Y:S02]  /*1190*/  CS2R R132, SRZ ;  /* 0x0000000000847805 */ /* 0x000fe4000001ff00 */
[----:B------:R-:W-:Y:S02]  /*11a0*/  CS2R R134, SRZ ;  /* 0x0000000000867805 */ /* 0x000fe4000001ff00 */
[----:B------:R-:W-:Y:S02]  /*11b0*/  CS2R R136, SRZ ;  /* 0x0000000000887805 */ /* 0x000fe4000001ff00 */
[----:B------:R-:W-:Y:S02]  /*11c0*/  CS2R R138, SRZ ;  /* 0x00000000008a7805 */ /* 0x000fe4000001ff00 */
[----:B------:R-:W-:Y:S01]  /*11d0*/  CS2R R140, SRZ ;  /* 0x00000000008c7805 */ /* 0x000fe2000001ff00 */
[----:B------:R-:W-:Y:S01]  /*11e0*/  IMAD.MOV.U32 R143, RZ, RZ, RZ ;  /* 0x000000ffff8f7224 */ /* 0x000fe200078e00ff */
[----:B------:R-:W-:Y:S01]  /*11f0*/  CS2R R56, SRZ ;  /* 0x0000000000387805 */ /* 0x000fe2000001ff00 */
[----:B------:R-:W-:Y:S01]  /*1200*/  IMAD.MOV.U32 R145, RZ, RZ, RZ ;  /* 0x000000ffff917224 */ /* 0x000fe200078e00ff */
[----:B------:R-:W-:Y:S01]  /*1210*/  CS2R R58, SRZ ;  /* 0x00000000003a7805 */ /* 0x000fe2000001ff00 */
[----:B--23--:R-:W-:Y:S01]  /*1220*/  IMAD.U32 R13, RZ, RZ, UR4 ;  /* 0x00000004ff0d7e24 */ /* 0x00cfe2000f8e00ff */
[----:B------:R-:W-:Y:S01]  /*1230*/  CS2R R60, SRZ ;  /* 0x00000000003c7805 */ /* 0x000fe2000001ff00 */
[----:B------:R-:W-:Y:S01]  /*1240*/  ULEA.HI UR10, UR8, UR8, URZ, 0x1 ;  /* 0x00000008080a7291 */ /* 0x000fe2000f8f083f */
[----:B------:R-:W-:-:S02]  /*1250*/  CS2R R62, SRZ ;  /* 0x00000000003e7805 */ /* 0x000fc4000001ff00 */
[----:B------:R-:W-:Y:S02]  /*1260*/  CS2R R64, SRZ ;  /* 0x0000000000407805 */ /* 0x000fe4000001ff00 */
[----:B------:R-:W-:Y:S01]  /*1270*/  CS2R R66, SRZ ;  /* 0x0000000000427805 */ /* 0x000fe2000001ff00 */
[----:B------:R-:W-:Y:S01]  /*1280*/  ULOP3.LUT UR11, UR10, 0x1ffffe, URZ, 0xc0, !UPT ;  /* 0x001ffffe0a0b7892 */ /* 0x000fe2000f8ec03f */
[----:B------:R-:W-:Y:S01]  /*1290*/  CS2R R68, SRZ ;  /* 0x0000000000447805 */ /* 0x000fe2000001ff00 */
[----:B0-----:R-:W-:Y:S01]  /*12a0*/  ULEA UR10, UR13, UR12, 0x18 ;  /* 0x0000000c0d0a7291 */ /* 0x001fe2000f8ec03f */
[----:B------:R-:W-:Y:S01]  /*12b0*/  CS2R R70, SRZ ;  /* 0x0000000000467805 */ /* 0x000fe2000001ff00 */
[----:B------:R-:W-:Y:S01]  /*12c0*/  UIADD3 UR11, UR8, -UR11, URZ ;  /* 0x8000000b080b7290 */ /* 0x000fe2000fffe03f */
[----:B------:R-:W-:Y:S02]  /*12d0*/  CS2R R72, SRZ ;  /* 0x0000000000487805 */ /* 0x000fe4000001ff00 */
[----:B------:R-:W-:Y:S01]  /*12e0*/  CS2R R74, SRZ ;  /* 0x00000000004a7805 */ /* 0x000fe2000001ff00 */
[----:B------:R-:W-:Y:S01]  /*12f0*/  UMOV UR8, URZ ;  /* 0x0000003f00087c82 */ /* 0x000fe20008000000 */
[----:B------:R-:W-:Y:S01]  /*1300*/  ULEA UR11, UR11, UR10, 0xb ;  /* 0x0000000a0b0b7291 */ /* 0x000fe2000f8e583f */
[----:B------:R-:W-:-:S02]  /*1310*/  CS2R R76, SRZ ;  /* 0x00000000004c7805 */ /* 0x000fc4000001ff00 */
[----:B------:R-:W-:Y:S02]  /*1320*/  CS2R R78, SRZ ;  /* 0x00000000004e7805 */ /* 0x000fe4000001ff00 */
[----:B------:R-:W-:Y:S01]  /*1330*/  CS2R R80, SRZ ;  /* 0x0000000000507805 */ /* 0x000fe2000001ff00 */
[----:B------:R-:W-:Y:S01]  /*1340*/  UIADD3 UR11, UR11, 0x100, URZ ;  /* 0x000001000b0b7890 */ /* 0x000fe2000fffe03f */
[----:B------:R-:W-:Y:S02]  /*1350*/  CS2R R82, SRZ ;  /* 0x0000000000527805 */ /* 0x000fe4000001ff00 */
[----:B------:R-:W-:Y:S02]  /*1360*/  CS2R R84, SRZ ;  /* 0x0000000000547805 */ /* 0x000fe4000001ff00 */
[----:B------:R-:W-:Y:S01]  /*1370*/  CS2R R86, SRZ ;  /* 0x0000000000567805 */ /* 0x000fe2000001ff00 */
[----:B------:R-:W-:Y:S01]  /*1380*/  USHF.R.U32.HI UR11, URZ, 0x4, UR11 ;  /* 0x000000043f0b7899 */ /* 0x000fe2000801160b */
[----:B------:R-:W-:-:S02]  /*1390*/  CS2R R24, SRZ ;  /* 0x0000000000187805 */ /* 0x000fc4000001ff00 */
[----:B------:R-:W-:Y:S02]  /*13a0*/  CS2R R26, SRZ ;  /* 0x00000000001a7805 */ /* 0x000fe4000001ff00 */
[----:B------:R-:W-:Y:S01]  /*13b0*/  CS2R R28, SRZ ;  /* 0x00000000001c7805 */ /* 0x000fe2000001ff00 */
[----:B------:R-:W-:Y:S01]  /*13c0*/  ULOP3.LUT UR11, UR11, 0x3fff, URZ, 0xc0, !UPT ;  /* 0x00003fff0b0b7892 */ /* 0x000fe2000f8ec03f */
        /* <DEDUP_REMOVED lines=12> */
[----:B------:R-:W-:Y:S01]  /*1490*/  CS2R R54, SRZ ;  /* 0x0000000000367805 */ /* 0x000fe2000001ff00 */
[----:B------:R-:W-:Y:S06]  /*14a0*/  @!P0 BRA `(.L_x_13) ;  /* 0x0000000800308947 */ /* 0x000fec0003800000 */
[----:B------:R-:W-:-:S13]  /*14b0*/  ISETP.NE.AND P1, PT, R142, 0x3, PT ;  /* 0x000000038e00780c */ /* 0x000fda0003f25270 */
[----:B------:R-:W-:Y:S05]  /*14c0*/  @!P1 BRA `(.L_x_14) ;  /* 0x0000000000049947 */ /* 0x000fea0003800000 */
[----:B------:R-:W-:Y:S01]  /*14d0*/  BPT.TRAP 0x1 ;  /* 0x000000040000795c */ /* 0x000fe20000300000 */
.L_x_14:
[----:B------:R-:W-:Y:S01]  /*14e0*/  ULEA UR7, UR5, UR10, 0x3 ;  /* 0x0000000a05077291 */ /* 0x000fe2000f8e183f */
[----:B------:R-:W-:-:S05]  /*14f0*/  IMAD.U32 R10, RZ, RZ, UR4 ;  /* 0x00000004ff0a7e24 */ /* 0x000fca000f8e00ff */
[----:B------:R-:W-:-:S04]  /*1500*/  SHF.L.U32 R10, R10, 0x1f, RZ ;  /* 0x0000001f0a0a7819 */ /* 0x000fc800000006ff */
[----:B------:R0:W1:Y:S01]  /*1510*/  SYNCS.PHASECHK.TRANS64.TRYWAIT P0, [UR7], R10 ;  /* 0x0000000aff0075a7 */ /* 0x0000620008000147 */
[----:B------:R-:W-:Y:S05]  /*1520*/  @!P1 BRA `(.L_x_15) ;  /* 0x0000000000049947 */ /* 0x000fea0003800000 */
[----:B------:R-:W-:Y:S01]  /*1530*/  BPT.TRAP 0x1 ;  /* 0x000000040000795c */ /* 0x000fe20000300000 */
.L_x_15:
[----:B------:R-:W-:Y:S01]  /*1540*/  UMOV UR6, 0x1 ;  /* 0x0000000100067882 */ /* 0x000fe20000000000 */
[----:B------:R-:W-:Y:S01]  /*1550*/  IMAD.MOV.U32 R18, RZ, RZ, RZ ;  /* 0x000000ffff127224 */ /* 0x000fe200078e00ff */
[----:B-1----:R-:W-:Y:S06]  /*1560*/  @P0 BRA `(.L_x_16) ;  /* 0x0000000000080947 */ /* 0x002fec0003800000 */
[----:B------:R-:W1:Y:S02]  /*1570*/  SYNCS.PHASECHK.TRANS64.TRYWAIT P0, [UR7], R10 ;  /* 0x0000000aff0075a7 */ /* 0x000e640008000147 */
[----:B-1----:R-:W-:Y:S05]  /*1580*/  @!P0 BRA `(.L_x_17) ;  /* 0x0000007c007c8947 */ /* 0x002fea0003800000 */
.L_x_16:
[----:B------:R-:W-:Y:S01]  /*1590*/  UIADD3 UR7, UR10, 0xa100, URZ ;  /* 0x0000a1000a077890 */ /* 0x000fe2000fffe03f */
[----:B------:R-:W-:Y:S01]  /*15a0*/  WARPGROUP.ARRIVE ;  /* 0x00000000000079c5 */ /* 0x000fe20000000000 */
[----:B------:R-:W-:Y:S01]  /*15b0*/  ULOP3.LUT UR12, UR11, 0x10000, URZ, 0xfc, !UPT ;  /* 0x000100000b0c7892 */ /* 0x000fe2000f8efc3f */
[----:B------:R-:W-:Y:S01]  /*15c0*/  IMAD.MOV.U32 R19, RZ, RZ, RZ ;  /* 0x000000ffff137224 */ /* 0x000fe200078e00ff */
[----:B------:R-:W-:Y:S01]  /*15d0*/  USHF.R.U32.HI UR7, URZ, 0x4, UR7 ;  /* 0x000000043f077899 */ /* 0x000fe20008011607 */
[----:B------:R-:W-:Y:S01]  /*15e0*/  CS2R R16, SRZ ;  /* 0x0000000000107805 */ /* 0x000fe2000001ff00 */
[----:B------:R-:W-:Y:S01]  /*15f0*/  ULEA UR12, UR5, UR12, 0x9 ;  /* 0x0000000c050c7291 */ /* 0x000fe2000f8e483f */
[----:B------:R-:W-:Y:S01]  /*1600*/  CS2R R20, SRZ ;  /* 0x0000000000147805 */ /* 0x000fe2000001ff00 */
[----:B------:R-:W-:Y:S01]  /*1610*/  ULOP3.LUT UR7, UR7, 0x3fff, URZ, 0xc0, !UPT ;  /* 0x00003fff07077892 */ /* 0x000fe2000f8ec03f */
[----:B------:R-:W-:Y:S01]  /*1620*/  CS2R R22, SRZ ;  /* 0x0000000000167805 */ /* 0x000fe2000001ff00 */
[----:B------:R-:W-:Y:S01]  /*1630*/  UMOV UR13, 0xc0000010 ;  /* 0xc0000010000d7882 */ /* 0x000fe20000000000 */
[----:B------:R-:W-:Y:S01]  /*1640*/  UMOV UR15, 0xc0000010 ;  /* 0xc0000010000f7882 */ /* 0x000fe20000000000 */
[----:B------:R-:W-:Y:S01]  /*1650*/  ULOP3.LUT UR7, UR7, 0x10000, URZ, 0xfc, !UPT ;  /* 0x0001000007077892 */ /* 0x000fe2000f8efc3f */
[----:B------:R-:W-:-:S02]  /*1660*/  CS2R R88, SRZ ;  /* 0x0000000000587805 */ /* 0x000fc4000001ff00 */
[----:B------:R-:W-:Y:S02]  /*1670*/  CS2R R90, SRZ ;  /* 0x00000000005a7805 */ /* 0x000fe4000001ff00 */
[----:B------:R-:W-:Y:S01]  /*1680*/  CS2R R92, SRZ ;  /* 0x00000000005c7805 */ /* 0x000fe2000001ff00 */
[----:B------:R-:W-:Y:S01]  /*1690*/  ULEA UR14, UR5, UR7, 0x7 ;  /* 0x00000007050e7291 */ /* 0x000fe2000f8e383f */
[----:B------:R-:W-:Y:S01]  /*16a0*/  CS2R R96, SRZ ;  /* 0x0000000000607805 */ /* 0x000fe2000001ff00 */
[----:B------:R-:W-:Y:S01]  /*16b0*/  UIADD3 UR7, UR12, 0x100, URZ ;  /* 0x000001000c077890 */ /* 0x000fe2000fffe03f */
[----:B------:R-:W-:Y:S02]  /*16c0*/  CS2R R94, SRZ ;  /* 0x00000000005e7805 */ /* 0x000fe4000001ff00 */
[----:B------:R-:W-:Y:S02]  /*16d0*/  CS2R R98, SRZ ;  /* 0x0000000000627805 */ /* 0x000fe4000001ff00 */
[----:B------:R-:W-:-:S02]  /*16e0*/  CS2R R100, SRZ ;  /* 0x0000000000647805 */ /* 0x000fc4000001ff00 */
[----:B------:R-:W-:Y:S02]  /*16f0*/  CS2R R102, SRZ ;  /* 0x0000000000667805 */ /* 0x000fe4000001ff00 */
[----:B------:R-:W-:Y:S02]  /*1700*/  CS2R R104, SRZ ;  /* 0x0000000000687805 */ /* 0x000fe4000001ff00 */
[----:B------:R-:W-:Y:S01]  /*1710*/  CS2R R108, SRZ ;  /* 0x00000000006c7805 */ /* 0x000fe2000001ff00 */
[----:B------:R-:W-:Y:S01]  /*1720*/  QGMMA.64x64x32.F32.E4M3.E4M3 R56, gdesc[UR12], RZ, !UPT ;  /* 0x00e000000c3879f3 */ /* 0x000fe2000c7008ff */
[----:B------:R-:W-:Y:S01]  /*1730*/  UMOV UR12, UR7 ;  /* 0x00000007000c7c82 */ /* 0x000fe20008000000 */
[----:B------:R-:W-:Y:S01]  /*1740*/  ULDC UR7, c[0x0][0x50c] ;  /* 0x0001430000077ab9 */ /* 0x000fe20000000800 */
[----:B------:R-:W-:Y:S01]  /*1750*/  UMOV UR13, 0xc0000010 ;  /* 0xc0000010000d7882 */ /* 0x000fe20000000000 */
[----:B------:R-:W-:Y:S01]  /*1760*/  UISETP.NE.AND UP0, UPT, UR7, 0x1, UPT ;  /* 0x000000010700788c */ /* 0x000fe2000bf05270 */
[----:B------:R-:W-:Y:S01]  /*1770*/  QGMMA.64x64x32.F32.E4M3.E4M3 R24, gdesc[UR12], RZ, !UPT, gsb0 ;  /* 0x00e000000c1879f3 */ /* 0x000fe2000c0008ff */
[----:B------:R-:W-:-:S02]  /*1780*/  CS2R R106, SRZ ;  /* 0x00000000006a7805 */ /* 0x000fc4000001ff00 */
[----:B------:R-:W-:Y:S01]  /*1790*/  CS2R R110, SRZ ;  /* 0x00000000006e7805 */ /* 0x000fe2000001ff00 */
[----:B------:R-:W-:Y:S01]  /*17a0*/  USEL UR7, URZ, 0x1, UP0 ;  /* 0x000000013f077887 */ /* 0x000fe20008000000 */
[----:B------:R-:W-:Y:S02]  /*17b0*/  CS2R R112, SRZ ;  /* 0x0000000000707805 */ /* 0x000fe4000001ff00 */
[----:B------:R-:W-:Y:S02]  /*17c0*/  CS2R R114, SRZ ;  /* 0x0000000000727805 */ /* 0x000fe4000001ff00 */
[----:B------:R-:W-:Y:S02]  /*17d0*/  CS2R R116, SRZ ;  /* 0x0000000000747805 */ /* 0x000fe4000001ff00 */
[----:B------:R-:W-:Y:S02]  /*17e0*/  CS2R R118, SRZ ;  /* 0x0000000000767805 */ /* 0x000fe4000001ff00 */
[----:B------:R-:W-:-:S02]  /*17f0*/  CS2R R120, SRZ ;  /* 0x0000000000787805 */ /* 0x000fc4000001ff00 */
[----:B------:R-:W-:Y:S02]  /*1800*/  ISETP.NE.AND P0, PT, RZ, UR7, PT ;  /* 0x00000007ff007c0c */ /* 0x000fe4000bf05270 */
        /* <DEDUP_REMOVED lines=9> */
[----:B------:R-:W-:Y:S01]  /*18a0*/  CS2R R140, SRZ ;  /* 0x00000000008c7805 */ /* 0x000fe2000001ff00 */
[----:B------:R-:W-:Y:S02]  /*18b0*/  IMAD.MOV.U32 R143, RZ, RZ, RZ ;  /* 0x000000ffff8f7224 */ /* 0x000fe400078e00ff */
[----:B------:R-:W-:Y:S01]  /*18c0*/  IMAD.MOV.U32 R145, RZ, RZ, RZ ;  /* 0x000000ffff917224 */ /* 0x000fe200078e00ff */
[----:B------:R-:W-:Y:S06]  /*18d0*/  @!P0 BRA `(.L_x_18) ;  /* 0x0000000400088947 */ /* 0x000fec0003800000 */
[----:B------:R-:W-:Y:S02]  /*18e0*/  WARPGROUP.DEPBAR.LE gsb0, 0x0 ;  /* 0x00008000000079c5 */ /* 0x000fe40000010000 */
[----:B------:R-:W-:-:S01]  /*18f0*/  FADD R145, RZ, R56 ;  /* 0x00000038ff917221 */ /* 0x000fc20000000000 */
[----:B------:R-:W-:Y:S01]  /*1900*/  FADD R140, RZ, R57 ;  /* 0x00000039ff8c7221 */ /* 0x000fe20000000000 */
        /* <DEDUP_REMOVED lines=62> */
[----:B------:R-:W-:-:S06]  /*1cf0*/  UMOV UR6, URZ ;  /* 0x0000003f00067c82 */ /* 0x000fcc0008000000 */
.L_x_18:
[----:B------:R-:W-:-:S04]  /*1d00*/  UIADD3 UR18, UR5, 0x1, URZ ;  /* 0x0000000105127890 */ /* 0x000fc8000fffe03f */
[----:B------:R-:W-:-:S04]  /*1d10*/  UISETP.NE.AND UP0, UPT, UR18, 0x5, UPT ;  /* 0x000000051200788c */ /* 0x000fc8000bf05270 */
[----:B------:R-:W-:Y:S02]  /*1d20*/  USEL UR8, URZ, 0x1, UP0 ;  /* 0x000000013f087887 */ /* 0x000fe40008000000 */
[----:B------:R-:W-:Y:S02]  /*1d30*/  USEL UR18, UR18, URZ, UP0 ;  /* 0x0000003f12127287 */ /* 0x000fe40008000000 */
[----:B------:R-:W-:-:S06]  /*1d40*/  ULOP3.LUT UR8, UR4, UR8, URZ, 0x3c, !UPT ;  /* 0x0000000804087292 */ /* 0x000fcc000f8e3c3f */
[----:B------:R-:W-:Y:S01]  /*1d50*/  IMAD.U32 R13, RZ, RZ, UR8 ;  /* 0x00000008ff0d7e24 */ /* 0x000fe2000f8e00ff */
[----:B------:R-:W-:-:S06]  /*1d60*/  UMOV UR8, 0x1 ;  /* 0x0000000100087882 */ /* 0x000fcc0000000000 */
.L_x_13:
[----:B------:R-:W-:-:S04]  /*1d70*/  UISETP.LT.AND UP0, UPT, UR9, 0x1, UPT ;  /* 0x000000010900788c */ /* 0x000fc8000bf01270 */
[----:B------:R-:W-:-:S04]  /*1d80*/  USEL UR12, UR9, 0x1, UP0 ;  /* 0x00000001090c7887 */ /* 0x000fc80008000000 */
[----:B------:R-:W-:-:S04]  /*1d90*/  UIADD3 UR12, UR9, -UR12, URZ ;  /* 0x8000000c090c7290 */ /* 0x000fc8000fffe03f */
[----:B------:R-:W-:-:S06]  /*1da0*/  UISETP.GE.AND UP0, UPT, UR12, 0x1, UPT ;  /* 0x000000010c00788c */ /* 0x000fcc000bf06270 */
[----:B------:R-:W-:-:S13]  /*1db0*/  PLOP3.LUT P0, PT, PT, PT, UP0, 0x80, 0x0 ;  /* 0x000000000000781c */ /* 0x000fda0003f0f008 */
[----:B------:R-:W-:Y:S05]  /*1dc0*/  @!P0 BRA `(.L_x_19) ;  /* 0x0000000800008947 */ /* 0x000fea0003800000 */
[----:B01----:R-:W-:Y:S01]  /*1dd0*/  IMAD.U32 R10, RZ, RZ, UR12 ;  /* 0x0000000cff0a7e24 */ /* 0x003fe2000f8e00ff */
[----:B------:R-:W-:Y:S01]  /*1de0*/  UMOV UR19, UR5 ;  /* 0x0000000500137c82 */ /* 0x000fe20008000000 */
[----:B------:R-:W-:-:S05]  /*1df0*/  ULDC UR20, c[0x0][0x50c] ;  /* 0x0001430000147ab9 */ /* 0x000fca0000000800 */
.L_x_27:
[----:B------:R-:W-:-:S13]  /*1e00*/  ISETP.NE.AND P1, PT, R142, 0x3, PT ;  /* 0x000000038e00780c */ /* 0x000fda0003f25270 */
[----:B01----:R-:W-:Y:S05]  /*1e10*/  @!P1 BRA `(.L_x_20) ;  /* 0x0000000000049947 */ /* 0x003fea0003800000 */
[----:B------:R-:W-:Y:S01]  /*1e20*/  BPT.TRAP 0x1 ;  /* 0x000000040000795c */ /* 0x000fe20000300000 */
.L_x_20:
[----:B------:R-:W0:Y:S01]  /*1e30*/  S2UR UR12, SR_CgaCtaId ;  /* 0x00000000000c79c3 */ /* 0x000e220000008800 */
[----:B------:R-:W-:Y:S01]  /*1e40*/  UMOV UR10, 0x400 ;  /* 0x00000400000a7882 */ /* 0x000fe20000000000 */
[----:B------:R-:W-:Y:S01]  /*1e50*/  SHF.L.U32 R11, R13, 0x1f, RZ ;  /* 0x0000001f0d0b7819 */ /* 0x000fe200000006ff */
[----:B0-----:R-:W-:-:S04]  /*1e60*/  ULEA UR10, UR12, UR10, 0x18 ;  /* 0x0000000a0c0a7291 */ /* 0x001fc8000f8ec03f */
[----:B------:R-:W-:-:S09]  /*1e70*/  ULEA UR12, UR18, UR10, 0x3 ;  /* 0x0000000a120c7291 */ /* 0x000fd2000f8e183f */
[----:B------:R0:W1:Y:S01]  /*1e80*/  SYNCS.PHASECHK.TRANS64.TRYWAIT P0, [UR12], R11 ;  /* 0x0000000bff0075a7 */ /* 0x000062000800014c */
[----:B------:R-:W-:Y:S05]  /*1e90*/  @!P1 BRA `(.L_x_21) ;  /* 0x0000000000049947 */ /* 0x000fea0003800000 */
[----:B------:R-:W-:Y:S01]  /*1ea0*/  BPT.TRAP 0x1 ;  /* 0x000000040000795c */ /* 0x000fe20000300000 */
.L_x_21:
[----:B-1----:R-:W-:Y:S05]  /*1eb0*/  @P0 BRA `(.L_x_22) ;  /* 0x0000000000080947 */ /* 0x002fea0003800000 */
[----:B------:R-:W1:Y:S02]  /*1ec0*/  SYNCS.PHASECHK.TRANS64.TRYWAIT P0, [UR12], R11 ;  /* 0x0000000bff0075a7 */ /* 0x000e64000800014c */
[----:B-1----:R-:W-:Y:S05]  /*1ed0*/  @!P0 BRA `(.L_x_23) ;  /* 0x0000007400408947 */ /* 0x002fea0003800000 */
.L_x_22:
[----:B------:R-:W-:Y:S01]  /*1ee0*/  UIADD3 UR12, UR10, 0xa100, URZ ;  /* 0x0000a1000a0c7890 */ /* 0x000fe2000fffe03f */
[----:B------:R-:W-:Y:S01]  /*1ef0*/  WARPGROUP.ARRIVE ;  /* 0x00000000000079c5 */ /* 0x000fe20000000000 */
[----:B------:R-:W-:Y:S02]  /*1f00*/  UISETP.NE.AND UP0, UPT, UR7, URZ, UPT ;  /* 0x0000003f0700728c */ /* 0x000fe4000bf05270 */
[----:B------:R-:W-:Y:S02]  /*1f10*/  USHF.R.U32.HI UR12, URZ, 0x4, UR12 ;  /* 0x000000043f0c7899 */ /* 0x000fe4000801160c */
[----:B------:R-:W-:Y:S02]  /*1f20*/  USEL UR8, UR8, URZ, !UP0 ;  /* 0x0000003f08087287 */ /* 0x000fe4000c000000 */
[----:B------:R-:W-:Y:S02]  /*1f30*/  ULOP3.LUT UR7, UR12, 0x3fff, URZ, 0xc0, !UPT ;  /* 0x00003fff0c077892 */ /* 0x000fe4000f8ec03f */
[----:B------:R-:W-:-:S02]  /*1f40*/  ULOP3.LUT UR12, UR11, 0x10000, URZ, 0xfc, !UPT ;  /* 0x000100000b0c7892 */ /* 0x000fc4000f8efc3f */
[----:B------:R-:W-:Y:S02]  /*1f50*/  ULOP3.LUT UR7, UR7, 0x10000, URZ, 0xfc, !UPT ;  /* 0x0001000007077892 */ /* 0x000fe4000f8efc3f */
[----:B------:R-:W-:Y:S02]  /*1f60*/  UISETP.NE.U32.AND UP0, UPT, UR8, URZ, UPT ;  /* 0x0000003f0800728c */ /* 0x000fe4000bf05070 */
[----:B------:R-:W-:Y:S02]  /*1f70*/  ULEA UR12, UR18, UR12, 0x9 ;  /* 0x0000000c120c7291 */ /* 0x000fe4000f8e483f */
[----:B------:R-:W-:Y:S02]  /*1f80*/  ULEA UR14, UR18, UR7, 0x7 ;  /* 0x00000007120e7291 */ /* 0x000fe4000f8e383f */
[----:B------:R-:W-:Y:S01]  /*1f90*/  UIADD3 UR7, UR12, 0x100, URZ ;  /* 0x000001000c077890 */ /* 0x000fe2000fffe03f */
[----:B------:R-:W-:Y:S01]  /*1fa0*/  UMOV UR13, 0xc0000010 ;  /* 0xc0000010000d7882 */ /* 0x000fe20000000000 */
[----:B------:R-:W-:Y:S01]  /*1fb0*/  UMOV UR15, 0xc0000010 ;  /* 0xc0000010000f7882 */ /* 0x000fe20000000000 */
[----:B------:R-:W-:-:S04]  /*1fc0*/  UIADD3 UR6, UR6, 0x1, URZ ;  /* 0x0000000106067890 */ /* 0x000fc8000fffe03f */
[----:B------:R-:W-:Y:S01]  /*1fd0*/  QGMMA.64x64x32.F32.E4M3.E4M3 R56, gdesc[UR12], R56, UP0 ;  /* 0x00e000000c3879f3 */ /* 0x000fe2000bf00838 */
[----:B------:R-:W-:Y:S01]  /*1fe0*/  UMOV UR12, UR7 ;  /* 0x00000007000c7c82 */ /* 0x000fe20008000000 */
[----:B------:R-:W-:Y:S02]  /*1ff0*/  UMOV UR13, 0xc0000010 ;  /* 0xc0000010000d7882 */ /* 0x000fe40000000000 */
[----:B------:R-:W-:Y:S01]  /*2000*/  QGMMA.64x64x32.F32.E4M3.E4M3 R24, gdesc[UR12], R24, UP0, gsb0 ;  /* 0x00e000000c1879f3 */ /* 0x000fe2000b800818 */
[----:B------:R-:W-:-:S04]  /*2010*/  UISETP.NE.AND UP0, UPT, UR6, UR20, UPT ;  /* 0x000000140600728c */ /* 0x000fc8000bf05270 */
[----:B------:R-:W-:-:S06]  /*2020*/  USEL UR7, URZ, 0x1, UP0 ;  /* 0x000000013f077887 */ /* 0x000fcc0008000000 */
[----:B------:R-:W-:Y:S01]  /*2030*/  ISETP.NE.AND P0, PT, RZ, UR7, PT ;  /* 0x00000007ff007c0c */ /* 0x000fe2000bf05270 */
[----:B------:R-:W-:-:S12]  /*2040*/  WARPGROUP.DEPBAR.LE gsb0, 0x1 ;  /* 0x00008000000079c5 */ /* 0x000fd80000010100 */
[----:B------:R-:W-:Y:S05]  /*2050*/  @!P0 BRA `(.L_x_24) ;  /* 0x0000000400088947 */ /* 0x000fea0003800000 */
[----:B------:R-:W-:Y:S02]  /*2060*/  WARPGROUP.DEPBAR.LE gsb0, 0x0 ;  /* 0x00008000000079c5 */ /* 0x000fe40000010000 */
[----:B------:R-:W-:-:S01]  /*2070*/  FADD R145, R56, R145 ;  /* 0x0000009138917221 */ /* 0x000fc20000000000 */
[----:B------:R-:W-:Y:S01]  /*2080*/  FADD R140, R57, R140 ;  /* 0x0000008c398c7221 */ /* 0x000fe20000000000 */
        /* <DEDUP_REMOVED lines=62> */
[----:B------:R-:W-:-:S06]  /*2470*/  UMOV UR6, URZ ;  /* 0x0000003f00067c82 */ /* 0x000fcc0008000000 */
.L_x_24:
[----:B------:R-:W-:Y:S05]  /*2480*/  @!P1 BRA `(.L_x_25) ;  /* 0x0000000000049947 */ /* 0x000fea0003800000 */
[----:B------:R-:W-:Y:S01]  /*2490*/  BPT.TRAP 0x1 ;  /* 0x000000040000795c */ /* 0x000fe20000300000 */
.L_x_25:
[----:B------:R-:W-:Y:S01]  /*24a0*/  ULEA UR8, UR19, UR10, 0x3 ;  /* 0x0000000a13087291 */ /* 0x000fe2000f8e183f */
[----:B------:R-:W-:-:S03]  /*24b0*/  ISETP.GT.U32.AND P0, PT, R4, 0x1, PT ;  /* 0x000000010400780c */ /* 0x000fc60003f04070 */
[----:B------:R-:W-:-:S04]  /*24c0*/  UIADD3 UR8, UR8, 0x28, URZ ;  /* 0x0000002808087890 */ /* 0x000fc8000fffe03f */
[----:B------:R-:W-:-:S09]  /*24d0*/  UPRMT UR8, URZ, 0x654, UR8 ;  /* 0x000006543f087896 */ /* 0x000fd20008000008 */
[----:B------:R-:W-:Y:S01]  /*24e0*/  SYNCS.ARRIVE.TRANS64.RED.A1T0 RZ, [UR8], RZ ;  /* 0x000000ffffff79a7 */ /* 0x000fe20008100408 */
[----:B------:R-:W-:Y:S05]  /*24f0*/  @P0 BRA `(.L_x_26) ;  /* 0x0000000000040947 */ /* 0x000fea0003800000 */
[----:B------:R-:W-:Y:S01]  /*2500*/  BPT.TRAP 0x1 ;  /* 0x000000040000795c */ /* 0x000fe20000300000 */
.L_x_26:
[----:B------:R-:W-:Y:S01]  /*2510*/  UIADD3 UR18, UR18, 0x1, URZ ;  /* 0x0000000112127890 */ /* 0x000fe2000fffe03f */
[C---:B------:R-:W-:Y:S01]  /*2520*/  ISETP.GT.AND P0, PT, R10.reuse, 0x1, PT ;  /* 0x000000010a00780c */ /* 0x040fe20003f04270 */
[----:B------:R-:W-:Y:S01]  /*2530*/  UIADD3 UR19, UR19, 0x1, URZ ;  /* 0x0000000113137890 */ /* 0x000fe2000fffe03f */
[----:B------:R-:W-:Y:S01]  /*2540*/  VIADD R10, R10, 0xffffffff ;  /* 0xffffffff0a0a7836 */ /* 0x000fe20000000000 */
[----:B------:R-:W-:Y:S02]  /*2550*/  UISETP.NE.AND UP0, UPT, UR18, 0x5, UPT ;  /* 0x000000051200788c */ /* 0x000fe4000bf05270 */
[----:B------:R-:W-:Y:S02]  /*2560*/  UISETP.NE.AND UP1, UPT, UR19, 0x5, UPT ;  /* 0x000000051300788c */ /* 0x000fe4000bf25270 */
[----:B------:R-:W-:Y:S02]  /*2570*/  USEL UR8, URZ, 0x1, UP0 ;  /* 0x000000013f087887 */ /* 0x000fe40008000000 */
[----:B------:R-:W-:-:S02]  /*2580*/  USEL UR18, UR18, URZ, UP0 ;  /* 0x0000003f12127287 */ /* 0x000fc40008000000 */
[----:B------:R-:W-:Y:S02]  /*2590*/  USEL UR19, UR19, URZ, UP1 ;  /* 0x0000003f13137287 */ /* 0x000fe40008800000 */
[----:B------:R-:W-:Y:S01]  /*25a0*/  LOP3.LUT R13, R13, UR8, RZ, 0x3c, !PT ;  /* 0x000000080d0d7c12 */ /* 0x000fe2000f8e3cff */
[----:B------:R-:W-:Y:S01]  /*25b0*/  UMOV UR8, 0x1 ;  /* 0x0000000100087882 */ /* 0x000fe20000000000 */
[----:B------:R-:W-:Y:S08]  /*25c0*/  @P0 BRA `(.L_x_27) ;  /* 0xfffffff8000c0947 */ /* 0x000ff0000383ffff */
.L_x_19:
[----:B------:R-:W-:Y:S01]  /*25d0*/  UISETP.NE.AND UP0, UPT, UR6, URZ, UPT ;  /* 0x0000003f0600728c */ /* 0x000fe2000bf05270 */
[----:B01----:R-:W0:Y:S03]  /*25e0*/  LDC R10, c[0x0][0x28c] ;  /* 0x0000a300ff0a7b82 */ /* 0x003e260000000800 */
[----:B------:R-:W-:-:S06]  /*25f0*/  USEL UR6, URZ, 0x1, !UP0 ;  /* 0x000000013f067887 */ /* 0x000fcc000c000000 */
[----:B------:R-:W-:Y:S02]  /*2600*/  ISETP.NE.AND P0, PT, RZ, UR6, PT ;  /* 0x00000006ff007c0c */ /* 0x000fe4000bf05270 */
[----:B0-----:R-:W-:-:S11]  /*2610*/  ISETP.GE.AND P1, PT, R10, 0x1, PT ;  /* 0x000000010a00780c */ /* 0x001fd60003f26270 */
[----:B------:R-:W-:Y:S05]  /*2620*/  @!P0 BRA `(.L_x_28) ;  /* 0x0000000400048947 */ /* 0x000fea0003800000 */
[----:B------:R-:W-:Y:S02]  /*2630*/  WARPGROUP.DEPBAR.LE gsb0, 0x0 ;  /* 0x00008000000079c5 */ /* 0x000fe40000010000 */
[----:B------:R-:W-:Y:S01]  /*2640*/  FADD R145, R56, R145 ;  /* 0x0000009138917221 */ /* 0x000fe20000000000 */
        /* <DEDUP_REMOVED lines=62> */
[----:B------:R-:W-:-:S07]  /*2a30*/  FADD R18, R18, R55 ;  /* 0x0000003712127221 */ /* 0x000fce0000000000 */
.L_x_28:
[----:B------:R-:W-:Y:S02]  /*2a40*/  WARPGROUP.DEPBAR.LE gsb0, 0x0 ;  /* 0x00008000000079c5 */ /* 0x000fe40000010000 */
[----:B------:R-:W-:Y:S05]  /*2a50*/  @!P1 BRA `(.L_x_29) ;  /* 0x0000000000409947 */ /* 0x000fea0003800000 */
[----:B------:R-:W-:-:S13]  /*2a60*/  ISETP.NE.AND P0, PT, R142, 0x3, PT ;  /* 0x000000038e00780c */ /* 0x000fda0003f05270 */
[----:B------:R-:W-:Y:S05]  /*2a70*/  @!P0 BRA `(.L_x_30) ;  /* 0x0000000000048947 */ /* 0x000fea0003800000 */
[----:B------:R-:W-:Y:S01]  /*2a80*/  BPT.TRAP 0x1 ;  /* 0x000000040000795c */ /* 0x000fe20000300000 */
.L_x_30:
[----:B------:R-:W-:Y:S01]  /*2a90*/  UISETP.LT.AND UP0, UPT, UR9, 0x1, UPT ;  /* 0x000000010900788c */ /* 0x000fe2000bf01270 */
[----:B------:R-:W-:-:S03]  /*2aa0*/  ISETP.GT.U32.AND P0, PT, R4, 0x1, PT ;  /* 0x000000010400780c */ /* 0x000fc60003f04070 */
[----:B------:R-:W-:-:S04]  /*2ab0*/  USEL UR8, UR9, 0x1, UP0 ;  /* 0x0000000109087887 */ /* 0x000fc80008000000 */
[----:B------:R-:W-:-:S04]  /*2ac0*/  UIADD3 UR8, UR5, UR9, -UR8 ;  /* 0x0000000905087290 */ /* 0x000fc8000fffe808 */
[----:B------:R-:W-:-:S04]  /*2ad0*/  UIMAD.WIDE.U32 UR6, UR8, -0x33333333, URZ ;  /* 0xcccccccd080678a5 */ /* 0x000fc8000f8e003f */
[----:B------:R-:W-:-:S04]  /*2ae0*/  USHF.R.U32.HI UR6, URZ, 0x2, UR7 ;  /* 0x000000023f067899 */ /* 0x000fc80008011607 */
[----:B------:R-:W-:-:S04]  /*2af0*/  UIMAD UR8, UR6, -0x5, UR8 ;  /* 0xfffffffb060878a4 */ /* 0x000fc8000f8e0208 */
[----:B------:R-:W-:-:S04]  /*2b00*/  ULEA UR8, UR8, UR10, 0x3 ;  /* 0x0000000a08087291 */ /* 0x000fc8000f8e183f */
[----:B------:R-:W-:-:S04]  /*2b10*/  UIADD3 UR8, UR8, 0x28, URZ ;  /* 0x0000002808087890 */ /* 0x000fc8000fffe03f */
[----:B------:R-:W-:-:S09]  /*2b20*/  UPRMT UR8, URZ, 0x654, UR8 ;  /* 0x000006543f087896 */ /* 0x000fd20008000008 */
[----:B------:R-:W-:Y:S01]  /*2b30*/  SYNCS.ARRIVE.TRANS64.RED.A1T0 RZ, [UR8], RZ ;  /* 0x000000ffffff79a7 */ /* 0x000fe20008100408 */
[----:B------:R-:W-:Y:S05]  /*2b40*/  @P0 BRA `(.L_x_29) ;  /* 0x0000000000040947 */ /* 0x000fea0003800000 */
[----:B------:R-:W-:Y:S01]  /*2b50*/  BPT.TRAP 0x1 ;  /* 0x000000040000795c */ /* 0x000fe20000300000 */
.L_x_29:
[----:B------:R-:W0:Y:S01]  /*2b60*/  LDC R14, c[0x0][0x288] ;  /* 0x0000a200ff0e7b82 */ /* 0x000e220000000800 */
[----:B------:R-:W-:Y:S01]  /*2b70*/  IMAD.SHL.U32 R33, R7, 0x40, RZ ;  /* 0x0000004007217824 */ /* 0x000fe200078e00ff */
[--C-:B------:R-:W-:Y:S01]  /*2b80*/  SHF.R.U32.HI R10, RZ, 0x2, R0.reuse ;  /* 0x00000002ff0a7819 */ /* 0x100fe20000011600 */
[----:B------:R-:W-:Y:S01]  /*2b90*/  UIADD3 UR5, UR9, UR5, URZ ;  /* 0x0000000509057290 */ /* 0x000fe2000fffe03f */
[----:B------:R-:W-:Y:S01]  /*2ba0*/  LOP3.LUT R12, R0, 0x60, RZ, 0xc0, !PT ;  /* 0x00000060000c7812 */ /* 0x000fe200078ec0ff */
[----:B------:R-:W-:Y:S01]  /*2bb0*/  IMAD.SHL.U32 R34, R6, 0x100, RZ ;  /* 0x0000010006227824 */ /* 0x000fe200078e00ff */
[----:B------:R-:W-:Y:S01]  /*2bc0*/  SHF.R.U32.HI R13, RZ, 0x7, R0 ;  /* 0x00000007ff0d7819 */ /* 0x000fe20000011600 */
[----:B------:R-:W-:Y:S01]  /*2bd0*/  UISETP.GT.U32.AND UP0, UPT, UR5, 0x4, UPT ;  /* 0x000000040500788c */ /* 0x000fe2000bf04070 */
[----:B------:R-:W-:Y:S01]  /*2be0*/  LOP3.LUT R11, R10, 0x7, RZ, 0xc0, !PT ;  /* 0x000000070a0b7812 */ /* 0x000fe200078ec0ff */
[C---:B------:R-:W-:Y:S01]  /*2bf0*/  IMAD.SHL.U32 R26, R0.reuse, 0x2, RZ ;  /* 0x00000002001a7824 */ /* 0x040fe200078e00ff */
[----:B------:R-:W-:Y:S01]  /*2c00*/  SHF.R.U32.HI R12, RZ, 0x1, R12 ;  /* 0x00000001ff0c7819 */ /* 0x000fe2000001160c */
[----:B------:R-:W-:Y:S01]  /*2c10*/  ULDC UR12, c[0x0][0x284] ;  /* 0x0000a100000c7ab9 */ /* 0x000fe20000000800 */
[----:B------:R-:W-:Y:S01]  /*2c20*/  LOP3.LUT R10, R13, 0x1, RZ, 0xc0, !PT ;  /* 0x000000010d0a7812 */ /* 0x000fe200078ec0ff */
[----:B------:R-:W-:Y:S01]  /*2c30*/  UISETP.LT.U32.AND UP0, UPT, UR9, 0x5, UP0 ;  /* 0x000000050900788c */ /* 0x000fe20008701070 */
[----:B------:R-:W-:Y:S01]  /*2c40*/  IADD3 R15, RZ, -R12, -R11 ;  /* 0x8000000cff0f7210 */ /* 0x000fe20007ffe80b */
[----:B------:R-:W-:Y:S01]  /*2c50*/  UISETP.GE.U32.AND UP1, UPT, UR9, 0x5, UPT ;  /* 0x000000050900788c */ /* 0x000fe2000bf26070 */
[----:B------:R-:W-:Y:S01]  /*2c60*/  LOP3.LUT R13, R0, 0x3, RZ, 0xc0, !PT ;  /* 0x00000003000d7812 */ /* 0x000fe200078ec0ff */
[C---:B------:R-:W-:Y:S01]  /*2c70*/  IMAD.SHL.U32 R24, R10.reuse, 0x40, RZ ;  /* 0x000000400a187824 */ /* 0x040fe200078e00ff */
[----:B------:R-:W-:Y:S01]  /*2c80*/  SHF.R.S32.HI R29, RZ, 0x1f, R5 ;  /* 0x0000001fff1d7819 */ /* 0x000fe20000011405 */
[----:B------:R-:W-:Y:S01]  /*2c90*/  UIMAD.WIDE.U32 UR6, UR5, -0x33333333, URZ ;  /* 0xcccccccd050678a5 */ /* 0x000fe2000f8e003f */
[C---:B------:R-:W-:Y:S01]  /*2ca0*/  LOP3.LUT R26, R33.reuse, 0x6, R26, 0xf8, !PT ;  /* 0x00000006211a7812 */ /* 0x040fe200078ef81a */
[----:B------:R-:W-:Y:S01]  /*2cb0*/  USEL UR8, URZ, 0x1, !UP0 ;  /* 0x000000013f087887 */ /* 0x000fe2000c000000 */
[----:B------:R-:W-:Y:S01]  /*2cc0*/  IMAD R15, R10, -0x40, R15 ;  /* 0xffffffc00a0f7824 */ /* 0x000fe200078e020f */
[----:B------:R-:W-:Y:S01]  /*2cd0*/  ULDC.64 UR10, c[0x0][0x5d0] ;  /* 0x00017400000a7ab9 */ /* 0x000fe20000000a00 */
[----:B0-----:R-:W-:Y:S01]  /*2ce0*/  ISETP.GE.AND P0, PT, R33, R14, PT ;  /* 0x0000000e2100720c */ /* 0x001fe20003f06270 */
[----:B------:R-:W-:Y:S01]  /*2cf0*/  IMAD R10, R13, -0x2, R14 ;  /* 0xfffffffe0d0a7824 */ /* 0x000fe200078e020e */
[----:B------:R-:W-:Y:S01]  /*2d00*/  SHF.R.S32.HI R27, RZ, 0x1f, R26 ;  /* 0x0000001fff1b7819 */ /* 0x000fe2000001141a */
[----:B------:R-:W-:Y:S01]  /*2d10*/  IMAD R14, R29, UR10, RZ ;  /* 0x0000000a1d0e7c24 */ /* 0x000fe2000f8e02ff */
[----:B------:R-:W-:Y:S01]  /*2d20*/  ISETP.GE.OR P0, PT, R34, UR12, P0 ;  /* 0x0000000c22007c0c */ /* 0x000fe20008706670 */
[----:B------:R-:W-:Y:S01]  /*2d30*/  USHF.R.U32.HI UR6, URZ, 0x2, UR7 ;  /* 0x000000023f067899 */ /* 0x000fe20008011607 */
[----:B------:R-:W-:Y:S01]  /*2d40*/  LOP3.LUT R35, R24, 0x40, R11, 0xe2, !PT ;  /* 0x0000004018237812 */ /* 0x000fe200078ee20b */
[----:B------:R-:W-:Y:S01]  /*2d50*/  ULOP3.LUT UR4, UR4, UR8, URZ, 0x3c, !UPT ;  /* 0x0000000804047292 */ /* 0x000fe2000f8e3c3f */
[----:B------:R-:W-:Y:S01]  /*2d60*/  IMAD.WIDE R24, R6, 0x100, RZ ;  /* 0x0000010006187825 */ /* 0x000fe200078e02ff */
[----:B------:R-:W-:Y:S01]  /*2d70*/  UIMAD UR5, UR6, -0x5, UR5 ;  /* 0xfffffffb060578a4 */ /* 0x000fe2000f8e0205 */
[----:B------:R-:W-:Y:S01]  /*2d80*/  IADD3 R34, -R34, UR12, R15 ;  /* 0x0000000c22227c10 */ /* 0x000fe2000fffe10f */
[----:B------:R-:W-:Y:S01]  /*2d90*/  @UP1 ULOP3.LUT UR4, UR4, 0x1, UR6, 0x78, !UPT ;  /* 0x0000000104041892 */ /* 0x000fe2000f8e7806 */
[C---:B------:R-:W-:Y:S01]  /*2da0*/  IMAD R11, R5.reuse, UR11, R14 ;  /* 0x0000000b050b7c24 */ /* 0x040fe2000f8e020e */
[----:B------:R-:W-:Y:S01]  /*2db0*/  LOP3.LUT R35, R24, R35, R12, 0xfe, !PT ;  /* 0x0000002318237212 */ /* 0x000fe200078efe0c */
[----:B------:R-:W-:-:S04]  /*2dc0*/  IMAD.WIDE.U32 R6, R5, UR10, R26 ;  /* 0x0000000a05067c25 */ /* 0x000fc8000f8e001a */
[----:B------:R-:W-:Y:S02]  /*2dd0*/  IMAD.IADD R7, R7, 0x1, R11 ;  /* 0x0000000107077824 */ /* 0x000fe400078e020b */
[----:B------:R-:W-:Y:S02]  /*2de0*/  IMAD.IADD R33, R10, 0x1, -R33 ;  /* 0x000000010a217824 */ /* 0x000fe400078e0a21 */
[----:B------:R-:W-:Y:S01]  /*2df0*/  IMAD.MOV.U32 R32, RZ, RZ, -0x1 ;  /* 0xffffffffff207424 */ /* 0x000fe200078e00ff */
[----:B------:R-:W-:Y:S06]  /*2e00*/  @P0 BRA `(.L_x_31) ;  /* 0x0000004800040947 */ /* 0x000fec0003800000 */
[----:B------:R-:W0:Y:S01]  /*2e10*/  LDC.64 R30, c[0x0][0x5c8] ;  /* 0x00017200ff1e7b82 */ /* 0x000e220000000a00 */
[----:B------:R-:W-:Y:S01]  /*2e20*/  ULDC.64 UR6, c[0x0][0x5c0] ;  /* 0x0001700000067ab9 */ /* 0x000fe20000000a00 */
[----:B------:R-:W-:Y:S01]  /*2e30*/  BSSY B0, `(.L_x_31) ;  /* 0x000047e000007945 */ /* 0x000fe20003800000 */
[-C--:B0-----:R-:W-:Y:S02]  /*2e40*/  IMAD R10, R25, R30.reuse, RZ ;  /* 0x0000001e190a7224 */ /* 0x081fe400078e02ff */
[----:B------:R-:W-:-:S04]  /*2e50*/  IMAD.WIDE.U32 R6, R35, R30, R6 ;  /* 0x0000001e23067225 */ /* 0x000fc800078e0006 */
[----:B------:R-:W-:Y:S01]  /*2e60*/  IMAD R13, R35, R31, R10 ;  /* 0x0000001f230d7224 */ /* 0x000fe200078e020a */
[----:B------:R-:W-:Y:S01]  /*2e70*/  IADD3 R14, P4, R6, UR6, RZ ;  /* 0x00000006060e7c10 */ /* 0x000fe2000ff9e0ff */
[C---:B------:R-:W-:Y:S01]  /*2e80*/  IMAD.SHL.U32 R11, R30.reuse, 0x80, RZ ;  /* 0x000000801e0b7824 */ /* 0x040fe200078e00ff */
[C---:B------:R-:W-:Y:S01]  /*2e90*/  LEA R28, P2, R30.reuse, R6, 0x3 ;  /* 0x000000061e1c7211 */ /* 0x040fe200078418ff */
[----:B------:R-:W-:Y:S01]  /*2ea0*/  IMAD.IADD R36, R7, 0x1, R13 ;  /* 0x0000000107247824 */ /* 0x000fe200078e020d */
[----:B------:R-:W-:Y:S02]  /*2eb0*/  SHF.L.U64.HI R7, R30, 0x7, R31 ;  /* 0x000000071e077819 */ /* 0x000fe4000001021f */
[----:B------:R-:W-:Y:S02]  /*2ec0*/  IADD3 R10, P1, P0, R6, UR6, R11 ;  /* 0x00000006060a7c10 */ /* 0x000fe4000f83e00b */
[----:B------:R-:W-:Y:S02]  /*2ed0*/  IADD3.X R15, R36, UR7, RZ, P4, !PT ;  /* 0x00000007240f7c10 */ /* 0x000fe4000a7fe4ff */
[----:B---3-5:R-:W-:-:S02]  /*2ee0*/  FSETP.NEU.AND P4, PT, R9, RZ, PT ;  /* 0x000000ff0900720b */ /* 0x028fc40003f8d000 */
[----:B------:R-:W-:Y:S02]  /*2ef0*/  LEA.HI.X R30, R30, R36, R31, 0x3, P2 ;  /* 0x000000241e1e7211 */ /* 0x000fe400010f1c1f */
[C---:B------:R-:W-:Y:S02]  /*2f00*/  IADD3 R12, P2, R28.reuse, UR6, RZ ;  /* 0x000000061c0c7c10 */ /* 0x040fe4000ff5e0ff */
[----:B------:R-:W-:Y:S02]  /*2f10*/  IADD3 R6, P5, P6, R28, UR6, R11 ;  /* 0x000000061c067c10 */ /* 0x000fe4000febe00b */
[--C-:B------:R-:W-:Y:S02]  /*2f20*/  IADD3.X R11, R36, UR7, R7.reuse, P1, P0 ;  /* 0x00000007240b7c10 */ /* 0x100fe40008fe0407 */
[C---:B------:R-:W-:Y:S02]  /*2f30*/  IADD3.X R13, R30.reuse, UR7, RZ, P2, !PT ;  /* 0x000000071e0d7c10 */ /* 0x040fe400097fe4ff */
[----:B------:R-:W-:Y:S01]  /*2f40*/  IADD3.X R7, R30, UR7, R7, P5, P6 ;  /* 0x000000071e077c10 */ /* 0x000fe2000afec407 */
[----:B------:R-:W-:Y:S06]  /*2f50*/  @!P4 BRA `(.L_x_32) ;  /* 0x00000034009cc947 */ /* 0x000fec0003800000 */
[----:B------:R-:W-:Y:S01]  /*2f60*/  ULDC.64 UR6, c[0x0][0x5b8] ;  /* 0x00016e0000067ab9 */ /* 0x000fe20000000a00 */
[----:B------:R-:W-:Y:S01]  /*2f70*/  ISETP.GE.AND P0, PT, R34, 0x1, PT ;  /* 0x000000012200780c */ /* 0x000fe20003f06270 */
[----:B------:R-:W-:Y:S01]  /*2f80*/  IMAD R28, R29, UR6, RZ ;  /* 0x000000061d1c7c24 */ /* 0x000fe2000f8e02ff */
[----:B------:R-:W-:Y:S01]  /*2f90*/  ULDC.64 UR10, c[0x0][0x5a8] ;  /* 0x00016a00000a7ab9 */ /* 0x000fe20000000a00 */
[----:B------:R-:W-:Y:S01]  /*2fa0*/  IMAD.WIDE.U32 R26, R5, UR6, R26 ;  /* 0x00000006051a7c25 */ /* 0x000fe2000f8e001a */
[----:B------:R-:W-:Y:S01]  /*2fb0*/  ISETP.LT.OR P4, PT, R33, 0x1, !P0 ;  /* 0x000000012100780c */ /* 0x000fe20004781670 */
[----:B------:R-:W-:Y:S02]  /*2fc0*/  BSSY B1, `(.L_x_33) ;  /* 0x000000c000017945 */ /* 0x000fe40003800000 */
[----:B------:R-:W-:Y:S01]  /*2fd0*/  IMAD R5, R5, UR7, R28 ;  /* 0x0000000705057c24 */ /* 0x000fe2000f8e021c */
[----:B------:R-:W-:Y:S02]  /*2fe0*/  ULDC.64 UR6, c[0x0][0x5b0] ;  /* 0x00016c0000067ab9 */ /* 0x000fe40000000a00 */
[----:B------:R-:W-:-:S02]  /*2ff0*/  IMAD R30, R25, UR6, RZ ;  /* 0x00000006191e7c24 */ /* 0x000fc4000f8e02ff */
[----:B------:R-:W-:Y:S02]  /*3000*/  IMAD.IADD R27, R27, 0x1, R5 ;  /* 0x000000011b1b7824 */ /* 0x000fe400078e0205 */
[C---:B------:R-:W-:Y:S02]  /*3010*/  IMAD R5, R35.reuse, UR7, R30 ;  /* 0x0000000723057c24 */ /* 0x040fe4000f8e021e */
[----:B------:R-:W-:-:S03]  /*3020*/  IMAD.WIDE.U32 R28, R35, UR6, R26 ;  /* 0x00000006231c7c25 */ /* 0x000fc6000f8e001a */
[----:B------:R-:W-:-:S04]  /*3030*/  IADD3 R28, P1, R28, UR10, RZ ;  /* 0x0000000a1c1c7c10 */ /* 0x000fc8000ff3e0ff */
[--C-:B------:R-:W-:Y:S02]  /*3040*/  IADD3.X R29, R29, UR11, R5.reuse, P1, !PT ;  /* 0x0000000b1d1d7c10 */ /* 0x100fe40008ffe405 */
[----:B------:R-:W-:Y:S01]  /*3050*/  PRMT R5, RZ, 0x7610, R5 ;  /* 0x00007610ff057816 */ /* 0x000fe20000000005 */
[----:B------:R-:W-:Y:S06]  /*3060*/  @P4 BRA `(.L_x_34) ;  /* 0x0000000000044947 */ /* 0x000fec0003800000 */
[----:B------:R0:W5:Y:S02]  /*3070*/  LDG.E.U8 R5, desc[UR16][R28.64] ;  /* 0x000000101c057981 */ /* 0x000164000c1e1100 */
.L_x_34:
[----:B------:R-:W-:Y:S05]  /*3080*/  BSYNC B1 ;  /* 0x0000000000017941 */ /* 0x000fea0003800000 */
.L_x_33:
[----:B-----5:R-:W-:Y:S01]  /*3090*/  LOP3.LUT R5, R5, 0xff, RZ, 0xc0, !PT ;  /* 0x000000ff05057812 */ /* 0x020fe200078ec0ff */
[----:B------:R-:W-:Y:S01]  /*30a0*/  BSSY B1, `(.L_x_35) ;  /* 0x000000b000017945 */ /* 0x000fe20003800000 */
[----:B------:R-:W-:Y:S02]  /*30b0*/  ISETP.LT.OR P2, PT, R33, 0x2, !P0 ;  /* 0x000000022100780c */ /* 0x000fe40004741670 */
[----:B------:R-:W-:-:S05]  /*30c0*/  F2FP.F16.E4M3.UNPACK_B R5, R5 ;  /* 0x00000005ff05723e */ /* 0x000fca00020006ff */
[----:B------:R-:W-:Y:S01]  /*30d0*/  HADD2.F32 R30, -RZ, R5.H0_H0 ;  /* 0x20000005ff1e7230 */ /* 0x000fe20000004100 */
[----:B------:R-:W-:-:S04]  /*30e0*/  PRMT R5, RZ, 0x7610, R5 ;  /* 0x00007610ff057816 */ /* 0x000fc80000000005 */
[----:B------:R-:W-:-:S04]  /*30f0*/  FMUL R30, R30, R9 ;  /* 0x000000091e1e7220 */ /* 0x000fc80000400000 */
[----:B--2---:R-:W-:-:S05]  /*3100*/  FFMA R30, R145, R8, R30 ;  /* 0x00000008911e7223 */ /* 0x004fca000000001e */
[----:B------:R-:W-:-:S05]  /*3110*/  F2FP.SATFINITE.E4M3.F32.PACK_AB_MERGE_C R31, RZ, R30, RZ ;  /* 0x0000001eff1f723e */ /* 0x000fca00048070ff */
[----:B------:R1:W-:Y:S01]  /*3120*/  @!P4 STG.E.U8 desc[UR16][R14.64], R31 ;  /* 0x0000001f0e00c986 */ /* 0x0003e2000c101110 */
[----:B------:R-:W-:Y:S05]  /*3130*/  @P2 BRA `(.L_x_36) ;  /* 0x0000000000042947 */ /* 0x000fea0003800000 */
[----:B------:R2:W5:Y:S02]  /*3140*/  LDG.E.U8 R5, desc[UR16][R28.64+0x1] ;  /* 0x000001101c057981 */ /* 0x000564000c1e1100 */
.L_x_36:
[----:B------:R-:W-:Y:S05]  /*3150*/  BSYNC B1 ;  /* 0x0000000000017941 */ /* 0x000fea0003800000 */
.L_x_35:
[----:B-----5:R-:W-:Y:S01]  /*3160*/  LOP3.LUT R5, R5, 0xff, RZ, 0xc0, !PT ;  /* 0x000000ff05057812 */ /* 0x020fe200078ec0ff */
[----:B------:R-:W-:Y:S01]  /*3170*/  BSSY B1, `(.L_x_37) ;  /* 0x0000013000017945 */ /* 0x000fe20003800000 */
[----:B------:R-:W-:Y:S02]  /*3180*/  IADD3 R37, P1, R35, 0x8, RZ ;  /* 0x0000000823257810 */ /* 0x000fe40007f3e0ff */
[----:B------:R-:W-:-:S03]  /*3190*/  F2FP.F16.E4M3.UNPACK_B R5, R5 ;  /* 0x00000005ff05723e */ /* 0x000fc600020006ff */
[----:B-1----:R-:W-:Y:S01]  /*31a0*/  IMAD.X R31, RZ, RZ, R25, P1 ;  /* 0x000000ffff1f7224 */ /* 0x002fe200008e0619 */
[----:B------:R-:W-:Y:S01]  /*31b0*/  ISETP.GE.AND P1, PT, R34, 0x9, PT ;  /* 0x000000092200780c */ /* 0x000fe20003f26270 */
[----:B------:R-:W-:Y:S02]  /*31c0*/  HADD2.F32 R30, -RZ, R5.H0_H0 ;  /* 0x20000005ff1e7230 */ /* 0x000fe40000004100 */
[----:B------:R-:W-:Y:S01]  /*31d0*/  IMAD R36, R31, UR6, RZ ;  /* 0x000000061f247c24 */ /* 0x000fe2000f8e02ff */
[----:B------:R-:W-:Y:S02]  /*31e0*/  ISETP.LT.OR P5, PT, R33, 0x1, !P1 ;  /* 0x000000012100780c */ /* 0x000fe40004fa1670 */
[----:B------:R-:W-:Y:S01]  /*31f0*/  FMUL R5, R30, R9 ;  /* 0x000000091e057220 */ /* 0x000fe20000400000 */
[----:B------:R-:W-:-:S04]  /*3200*/  IMAD.WIDE.U32 R30, R37, UR6, R26 ;  /* 0x00000006251e7c25 */ /* 0x000fc8000f8e001a */
[----:B------:R-:W-:Y:S01]  /*3210*/  FFMA R5, R140, R8, R5 ;  /* 0x000000088c057223 */ /* 0x000fe20000000005 */
[----:B------:R-:W-:Y:S01]  /*3220*/  IMAD R37, R37, UR7, R36 ;  /* 0x0000000725257c24 */ /* 0x000fe2000f8e0224 */
[----:B------:R-:W-:-:S03]  /*3230*/  IADD3 R30, P4, R30, UR10, RZ ;  /* 0x0000000a1e1e7c10 */ /* 0x000fc6000ff9e0ff */
[----:B------:R-:W-:Y:S02]  /*3240*/  F2FP.SATFINITE.E4M3.F32.PACK_AB_MERGE_C R39, RZ, R5, RZ ;  /* 0x00000005ff27723e */ /* 0x000fe400048070ff */
[----:B------:R-:W-:Y:S02]  /*3250*/  IADD3.X R31, R31, UR11, R37, P4, !PT ;  /* 0x0000000b1f1f7c10 */ /* 0x000fe4000a7fe425 */
[----:B------:R-:W-:Y:S01]  /*3260*/  PRMT R5, RZ, 0x7610, R5 ;  /* 0x00007610ff057816 */ /* 0x000fe20000000005 */
[----:B------:R1:W-:Y:S01]  /*3270*/  @!P2 STG.E.U8 desc[UR16][R14.64+0x1], R39 ;  /* 0x000001270e00a986 */ /* 0x0003e2000c101110 */
[----:B------:R-:W-:Y:S05]  /*3280*/  @P5 BRA `(.L_x_38) ;  /* 0x0000000000045947 */ /* 0x000fea0003800000 */
[----:B------:R3:W5:Y:S02]  /*3290*/  LDG.E.U8 R5, desc[UR16][R30.64] ;  /* 0x000000101e057981 */ /* 0x000764000c1e1100 */
.L_x_38:
[----:B------:R-:W-:Y:S05]  /*32a0*/  BSYNC B1 ;  /* 0x0000000000017941 */ /* 0x000fea0003800000 */
.L_x_37:
[----:B-----5:R-:W-:Y:S01]  /*32b0*/  LOP3.LUT R5, R5, 0xff, RZ, 0xc0, !PT ;  /* 0x000000ff05057812 */ /* 0x020fe200078ec0ff */
[----:B------:R-:W-:Y:S01]  /*32c0*/  BSSY B1, `(.L_x_39) ;  /* 0x000000b000017945 */ /* 0x000fe20003800000 */
[----:B------:R-:W-:Y:S02]  /*32d0*/  ISETP.LT.OR P2, PT, R33, 0x2, !P1 ;  /* 0x000000022100780c */ /* 0x000fe40004f41670 */
[----:B------:R-:W-:-:S05]  /*32e0*/  F2FP.F16.E4M3.UNPACK_B R5, R5 ;  /* 0x00000005ff05723e */ /* 0x000fca00020006ff */
[----:B------:R-:W-:Y:S01]  /*32f0*/  HADD2.F32 R36, -RZ, R5.H0_H0 ;  /* 0x20000005ff247230 */ /* 0x000fe20000004100 */
[----:B------:R-:W-:-:S04]  /*3300*/  PRMT R5, RZ, 0x7610, R5 ;  /* 0x00007610ff057816 */ /* 0x000fc80000000005 */
[----:B------:R-:W-:-:S04]  /*3310*/  FMUL R36, R36, R9 ;  /* 0x0000000924247220 */ /* 0x000fc80000400000 */
[----:B------:R-:W-:-:S05]  /*3320*/  FFMA R36, R143, R8, R36 ;  /* 0x000000088f247223 */ /* 0x000fca0000000024 */
[----:B------:R-:W-:-:S05]  /*3330*/  F2FP.SATFINITE.E4M3.F32.PACK_AB_MERGE_C R37, RZ, R36, RZ ;  /* 0x00000024ff25723e */ /* 0x000fca00048070ff */
[----:B------:R4:W-:Y:S01]  /*3340*/  @!P5 STG.E.U8 desc[UR16][R12.64], R37 ;  /* 0x000000250c00d986 */ /* 0x0009e2000c101110 */
[----:B------:R-:W-:Y:S05]  /*3350*/  @P2 BRA `(.L_x_40) ;  /* 0x0000000000042947 */ /* 0x000fea0003800000 */
[----:B------:R0:W5:Y:S02]  /*3360*/  LDG.E.U8 R5, desc[UR16][R30.64+0x1] ;  /* 0x000001101e057981 */ /* 0x000164000c1e1100 */
.L_x_40:
[----:B------:R-:W-:Y:S05]  /*3370*/  BSYNC B1 ;  /* 0x0000000000017941 */ /* 0x000fea0003800000 */
.L_x_39:
[----:B-----5:R-:W-:Y:S01]  /*3380*/  LOP3.LUT R5, R5, 0xff, RZ, 0xc0, !PT ;  /* 0x000000ff05057812 */ /* 0x020fe200078ec0ff */
[----:B------:R-:W-:Y:S01]  /*3390*/  BSSY B1, `(.L_x_41) ;  /* 0x000000b000017945 */ /* 0x000fe20003800000 */
[----:B------:R-:W-:Y:S02]  /*33a0*/  ISETP.LT.OR P4, PT, R33, 0x9, !P0 ;  /* 0x000000092100780c */ /* 0x000fe40004781670 */
[----:B------:R-:W-:-:S05]  /*33b0*/  F2FP.F16.E4M3.UNPACK_B R5, R5 ;  /* 0x00000005ff05723e */ /* 0x000fca00020006ff */
[----:B------:R-:W-:-:S05]  /*33c0*/  HADD2.F32 R36, -RZ, R5.H0_H0 ;  /* 0x20000005ff247230 */ /* 0x000fca0000004100 */
[----:B------:R-:W-:-:S04]  /*33d0*/  FMUL R5, R36, R9 ;  /* 0x0000000924057220 */ /* 0x000fc80000400000 */
[----:B------:R-:W-:-:S05]  /*33e0*/  FFMA R5, R138, R8, R5 ;  /* 0x000000088a057223 */ /* 0x000fca0000000005 */
[----:B----4-:R-:W-:Y:S02]  /*33f0*/  F2FP.SATFINITE.E4M3.F32.PACK_AB_MERGE_C R37, RZ, R5, RZ ;  /* 0x00000005ff25723e */ /* 0x010fe400048070ff */
[----:B------:R-:W-:-:S03]  /*3400*/  PRMT R5, RZ, 0x7610, R5 ;  /* 0x00007610ff057816 */ /* 0x000fc60000000005 */
[----:B------:R4:W-:Y:S01]  /*3410*/  @!P2 STG.E.U8 desc[UR16][R12.64+0x1], R37 ;  /* 0x000001250c00a986 */ /* 0x0009e2000c101110 */
[----:B------:R-:W-:Y:S05]  /*3420*/  @P4 BRA `(.L_x_42) ;  /* 0x0000000000044947 */ /* 0x000fea0003800000 */
[----:B------:R0:W5:Y:S02]  /*3430*/  LDG.E.U8 R5, desc[UR16][R28.64+0x8] ;  /* 0x000008101c057981 */ /* 0x000164000c1e1100 */
.L_x_42:
[----:B------:R-:W-:Y:S05]  /*3440*/  BSYNC B1 ;  /* 0x0000000000017941 */ /* 0x000fea0003800000 */
.L_x_41:
        /* <DEDUP_REMOVED lines=8> */
[----:B----4-:R-:W-:-:S05]  /*34d0*/  F2FP.SATFINITE.E4M3.F32.PACK_AB_MERGE_C R37, RZ, R36, RZ ;  /* 0x00000024ff25723e */ /* 0x010fca00048070ff */
[----:B------:R4:W-:Y:S01]  /*34e0*/  @!P4 STG.E.U8 desc[UR16][R14.64+0x8], R37 ;  /* 0x000008250e00c986 */ /* 0x0009e2000c101110 */
[----:B------:R-:W-:Y:S05]  /*34f0*/  @P2 BRA `(.L_x_44) ;  /* 0x0000000000042947 */ /* 0x000fea0003800000 */
[----:B------:R0:W5:Y:S02]  /*3500*/  LDG.E.U8 R5, desc[UR16][R28.64+0x9] ;  /* 0x000009101c057981 */ /* 0x000164000c1e1100 */
.L_x_44:
[----:B------:R-:W-:Y:S05]  /*3510*/  BSYNC B1 ;  /* 0x0000000000017941 */ /* 0x000fea0003800000 */
.L_x_43:
        /* <DEDUP_REMOVED lines=12> */
.L_x_46:
[----:B------:R-:W-:Y:S05]  /*35e0*/  BSYNC B1 ;  /* 0x0000000000017941 */ /* 0x000fea0003800000 */
.L_x_45:
        /* <DEDUP_REMOVED lines=12> */
.L_x_48:
[----:B------:R-:W-:Y:S05]  /*36b0*/  BSYNC B1 ;  /* 0x0000000000017941 */ /* 0x000fea0003800000 */
.L_x_47:
        /* <DEDUP_REMOVED lines=12> */
.L_x_50:
[----:B------:R-:W-:Y:S05]  /*3780*/  BSYNC B1 ;  /* 0x0000000000017941 */ /* 0x000fea0003800000 */
.L_x_49:
        /* <DEDUP_REMOVED lines=12> */
.L_x_52:
[----:B------:R-:W-:Y:S05]  /*3850*/  BSYNC B1 ;  /* 0x0000000000017941 */ /* 0x000fea0003800000 */
.L_x_51:
        /* <DEDUP_REMOVED lines=12> */
.L_x_54:
[----:B------:R-:W-:Y:S05]  /*3920*/  BSYNC B1 ;  /* 0x0000000000017941 */ /* 0x000fea0003800000 */
.L_x_53:
        /* <DEDUP_REMOVED lines=12> */
.L_x_56:
[----:B------:R-:W-:Y:S05]  /*39f0*/  BSYNC B1 ;  /* 0x0000000000017941 */ /* 0x000fea0003800000 */
.L_x_55:
        /* <DEDUP_REMOVED lines=12> */
.L_x_58:
[----:B------:R-:W-:Y:S05]  /*3ac0*/  BSYNC B1 ;  /* 0x0000000000017941 */ /* 0x000fea0003800000 */
.L_x_57:
        /* <DEDUP_REMOVED lines=12> */
.L_x_60:
[----:B------:R-:W-:Y:S05]  /*3b90*/  BSYNC B1 ;  /* 0x0000000000017941 */ /* 0x000fea0003800000 */
.L_x_59:
        /* <DEDUP_REMOVED lines=12> */
.L_x_62:
[----:B------:R-:W-:Y:S05]  /*3c60*/  BSYNC B1 ;  /* 0x0000000000017941 */ /* 0x000fea0003800000 */
.L_x_61:
        /* <DEDUP_REMOVED lines=12> */
.L_x_64:
[----:B------:R-:W-:Y:S05]  /*3d30*/  BSYNC B1 ;  /* 0x0000000000017941 */ /* 0x000fea0003800000 */
.L_x_63:
        /* <DEDUP_REMOVED lines=12> */
.L_x_66:
[----:B------:R-:W-:Y:S05]  /*3e00*/  BSYNC B1 ;  /* 0x0000000000017941 */ /* 0x000fea0003800000 */
.L_x_65:
        /* <DEDUP_REMOVED lines=12> */
.L_x_68:
[----:B------:R-:W-:Y:S05]  /*3ed0*/  BSYNC B1 ;  /* 0x0000000000017941 */ /* 0x000fea0003800000 */
.L_x_67:
        /* <DEDUP_REMOVED lines=12> */
.L_x_70:
[----:B------:R-:W-:Y:S05]  /*3fa0*/  BSYNC B1 ;  /* 0x0000000000017941 */ /* 0x000fea0003800000 */
.L_x_69:
        /* <DEDUP_REMOVED lines=12> */
.L_x_72:
[----:B------:R-:W-:Y:S05]  /*4070*/  BSYNC B1 ;  /* 0x0000000000017941 */ /* 0x000fea0003800000 */
.L_x_71:
        /* <DEDUP_REMOVED lines=12> */
.L_x_74:
[----:B------:R-:W-:Y:S05]  /*4140*/  BSYNC B1 ;  /* 0x0000000000017941 */ /* 0x000fea0003800000 */
.L_x_73:
        /* <DEDUP_REMOVED lines=12> */
.L_x_76:
[----:B------:R-:W-:Y:S05]  /*4210*/  BSYNC B1 ;  /* 0x0000000000017941 */ /* 0x000fea0003800000 */
.L_x_75:
        /* <DEDUP_REMOVED lines=12> */
.L_x_78:
[----:B------:R-:W-:Y:S05]  /*42e0*/  BSYNC B1 ;  /* 0x0000000000017941 */ /* 0x000fea0003800000 */
.L_x_77:
        /* <DEDUP_REMOVED lines=12> */
.L_x_80:
[----:B------:R-:W-:Y:S05]  /*43b0*/  BSYNC B1 ;  /* 0x0000000000017941 */ /* 0x000fea0003800000 */
.L_x_79:
        /* <DEDUP_REMOVED lines=12> */
.L_x_82:
[----:B------:R-:W-:Y:S05]  /*4480*/  BSYNC B1 ;  /* 0x0000000000017941 */ /* 0x000fea0003800000 */
.L_x_81:
        /* <DEDUP_REMOVED lines=12> */
.L_x_84:
[----:B------:R-:W-:Y:S05]  /*4550*/  BSYNC B1 ;  /* 0x0000000000017941 */ /* 0x000fea0003800000 */
.L_x_83:
        /* <DEDUP_REMOVED lines=12> */
.L_x_86:
[----:B------:R-:W-:Y:S05]  /*4620*/  BSYNC B1 ;  /* 0x0000000000017941 */ /* 0x000fea0003800000 */
.L_x_85:
        /* <DEDUP_REMOVED lines=12> */
.L_x_88:
[----:B------:R-:W-:Y:S05]  /*46f0*/  BSYNC B1 ;  /* 0x0000000000017941 */ /* 0x000fea0003800000 */
.L_x_87:
        /* <DEDUP_REMOVED lines=12> */
.L_x_90:
[----:B------:R-:W-:Y:S05]  /*47c0*/  BSYNC B1 ;  /* 0x0000000000017941 */ /* 0x000fea0003800000 */
.L_x_89:
        /* <DEDUP_REMOVED lines=12> */
.L_x_92:
[----:B------:R-:W-:Y:S05]  /*4890*/  BSYNC B1 ;  /* 0x0000000000017941 */ /* 0x000fea0003800000 */
.L_x_91:
[----:B-----5:R-:W-:Y:S01]  /*48a0*/  LOP3.LUT R5, R5, 0xff, RZ, 0xc0, !PT ;  /* 0x000000ff05057812 */ /* 0x020fe200078ec0ff */
[----:B------:R-:W-:Y:S01]  /*48b0*/  BSSY B1, `(.L_x_93) ;  /* 0x000000b000017945 */ /* 0x000fe20003800000 */
[----:B------:R-:W-:Y:S02]  /*48c0*/  ISETP.LT.OR P2, PT, R33, 0x39, !P1 ;  /* 0x000000392100780c */ /* 0x000fe40004f41670 */
[----:B------:R-:W-:-:S05]  /*48d0*/  F2FP.F16.E4M3.UNPACK_B R5, R5 ;  /* 0x00000005ff05723e */ /* 0x000fca00020006ff */
[----:B0-2---:R-:W-:-:S05]  /*48e0*/  HADD2.F32 R28, -RZ, R5.H0_H0 ;  /* 0x20000005ff1c7230 */ /* 0x005fca0000004100 */
[----:B------:R-:W-:-:S04]  /*48f0*/  FMUL R5, R28, R9 ;  /* 0x000000091c057220 */ /* 0x000fc80000400000 */
[----:B------:R-:W-:-:S05]  /*4900*/  FFMA R5, R112, R8, R5 ;  /* 0x0000000870057223 */ /* 0x000fca0000000005 */
[----:B------:R-:W-:Y:S02]  /*4910*/  F2FP.SATFINITE.E4M3.F32.PACK_AB_MERGE_C R29, RZ, R5, RZ ;  /* 0x00000005ff1d723e */ /* 0x000fe400048070ff */
[----:B------:R-:W-:-:S03]  /*4920*/  PRMT R5, RZ, 0x7610, R5 ;  /* 0x00007610ff057816 */ /* 0x000fc60000000005 */
[----:B------:R0:W-:Y:S01]  /*4930*/  @!P0 STG.E.U8 desc[UR16][R14.64+0x39], R29 ;  /* 0x0000391d0e008986 */ /* 0x0001e2000c101110 */
[----:B------:R-:W-:Y:S05]  /*4940*/  @P2 BRA `(.L_x_94) ;  /* 0x0000000000042947 */ /* 0x000fea0003800000 */
[----:B------:R2:W5:Y:S02]  /*4950*/  LDG.E.U8 R5, desc[UR16][R30.64+0x38] ;  /* 0x000038101e057981 */ /* 0x000564000c1e1100 */
.L_x_94:
[----:B------:R-:W-:Y:S05]  /*4960*/  BSYNC B1 ;  /* 0x0000000000017941 */ /* 0x000fea0003800000 */
.L_x_93:
[----:B-----5:R-:W-:Y:S01]  /*4970*/  LOP3.LUT R5, R5, 0xff, RZ, 0xc0, !PT ;  /* 0x000000ff05057812 */ /* 0x020fe200078ec0ff */
[----:B------:R-:W-:Y:S01]  /*4980*/  BSSY B1, `(.L_x_95) ;  /* 0x000000b000017945 */ /* 0x000fe20003800000 */
[----:B------:R-:W-:Y:S02]  /*4990*/  ISETP.LT.OR P1, PT, R33, 0x3a, !P1 ;  /* 0x0000003a2100780c */ /* 0x000fe40004f21670 */
[----:B------:R-:W-:-:S05]  /*49a0*/  F2FP.F16.E4M3.UNPACK_B R5, R5 ;  /* 0x00000005ff05723e */ /* 0x000fca00020006ff */
[----:B01--4-:R-:W-:Y:S01]  /*49b0*/  HADD2.F32 R14, -RZ, R5.H0_H0 ;  /* 0x20000005ff0e7230 */ /* 0x013fe20000004100 */
[----:B------:R-:W-:-:S04]  /*49c0*/  PRMT R5, RZ, 0x7610, R5 ;  /* 0x00007610ff057816 */ /* 0x000fc80000000005 */
[----:B------:R-:W-:-:S04]  /*49d0*/  FMUL R14, R14, R9 ;  /* 0x000000090e0e7220 */ /* 0x000fc80000400000 */
[----:B------:R-:W-:-:S05]  /*49e0*/  FFMA R14, R115, R8, R14 ;  /* 0x00000008730e7223 */ /* 0x000fca000000000e */
[----:B------:R-:W-:-:S05]  /*49f0*/  F2FP.SATFINITE.E4M3.F32.PACK_AB_MERGE_C R15, RZ, R14, RZ ;  /* 0x0000000eff0f723e */ /* 0x000fca00048070ff */
[----:B------:R0:W-:Y:S01]  /*4a00*/  @!P2 STG.E.U8 desc[UR16][R12.64+0x38], R15 ;  /* 0x0000380f0c00a986 */ /* 0x0001e2000c101110 */
[----:B------:R-:W-:Y:S05]  /*4a10*/  @P1 BRA `(.L_x_96) ;  /* 0x0000000000041947 */ /* 0x000fea0003800000 */
[----:B------:R1:W5:Y:S02]  /*4a20*/  LDG.E.U8 R5, desc[UR16][R30.64+0x39] ;  /* 0x000039101e057981 */ /* 0x000364000c1e1100 */
.L_x_96:
[----:B------:R-:W-:Y:S05]  /*4a30*/  BSYNC B1 ;  /* 0x0000000000017941 */ /* 0x000fea0003800000 */
.L_x_95:
[----:B-----5:R-:W-:Y:S01]  /*4a40*/  LOP3.LUT R5, R5, 0xff, RZ, 0xc0, !PT ;  /* 0x000000ff05057812 */ /* 0x020fe200078ec0ff */
[----:B------:R-:W-:Y:S01]  /*4a50*/  BSSY B1, `(.L_x_97) ;  /* 0x0000013000017945 */ /* 0x000fe20003800000 */
[----:B------:R-:W-:Y:S02]  /*4a60*/  IADD3 R29, P0, R35, 0x80, RZ ;  /* 0x00000080231d7810 */ /* 0x000fe40007f1e0ff */
[----:B------:R-:W-:-:S03]  /*4a70*/  F2FP.F16.E4M3.UNPACK_B R5, R5 ;  /* 0x00000005ff05723e */ /* 0x000fc600020006ff */
[----:B0-----:R-:W-:Y:S01]  /*4a80*/  IMAD.X R15, RZ, RZ, R25, P0 ;  /* 0x000000ffff0f7224 */ /* 0x001fe200000e0619 */
        /* <DEDUP_REMOVED lines=9> */
[----:B-123--:R-:W-:Y:S02]  /*4b20*/  F2FP.SATFINITE.E4M3.F32.PACK_AB_MERGE_C R31, RZ, R5, RZ ;  /* 0x00000005ff1f723e */ /* 0x00efe400048070ff */
[----:B------:R-:W-:Y:S02]  /*4b30*/  IADD3.X R15, R15, UR11, R29, P2, !PT ;  /* 0x0000000b0f0f7c10 */ /* 0x000fe400097fe41d */
[----:B------:R-:W-:Y:S01]  /*4b40*/  PRMT R5, RZ, 0x7610, R5 ;  /* 0x00007610ff057816 */ /* 0x000fe20000000005 */
[----:B------:R0:W-:Y:S01]  /*4b50*/  @!P1 STG.E.U8 desc[UR16][R12.64+0x39], R31 ;  /* 0x0000391f0c009986 */ /* 0x0001e2000c101110 */
[----:B------:R-:W-:Y:S05]  /*4b60*/  @P4 BRA `(.L_x_98) ;  /* 0x0000000000044947 */ /* 0x000fea0003800000 */
[----:B------:R1:W5:Y:S02]  /*4b70*/  LDG.E.U8 R5, desc[UR16][R14.64] ;  /* 0x000000100e057981 */ /* 0x000364000c1e1100 */
.L_x_98:
[----:B------:R-:W-:Y:S05]  /*4b80*/  BSYNC B1 ;  /* 0x0000000000017941 */ /* 0x000fea0003800000 */
.L_x_97:
[----:B-----5:R-:W-:Y:S01]  /*4b90*/  LOP3.LUT R5, R5, 0xff, RZ, 0xc0, !PT ;  /* 0x000000ff05057812 */ /* 0x020fe200078ec0ff */
[----:B------:R-:W-:Y:S01]  /*4ba0*/  BSSY B1, `(.L_x_99) ;  /* 0x000000b000017945 */ /* 0x000fe20003800000 */
[----:B------:R-:W-:Y:S02]  /*4bb0*/  ISETP.LT.OR P2, PT, R33, 0x2, !P0 ;  /* 0x000000022100780c */ /* 0x000fe40004741670 */
[----:B------:R-:W-:-:S05]  /*4bc0*/  F2FP.F16.E4M3.UNPACK_B R5, R5 ;  /* 0x00000005ff05723e */ /* 0x000fca00020006ff */
[----:B0-----:R-:W-:Y:S01]  /*4bd0*/  HADD2.F32 R12, -RZ, R5.H0_H0 ;  /* 0x20000005ff0c7230 */ /* 0x001fe20000004100 */
[----:B------:R-:W-:-:S04]  /*4be0*/  PRMT R5, RZ, 0x7610, R5 ;  /* 0x00007610ff057816 */ /* 0x000fc80000000005 */
[----:B------:R-:W-:-:S04]  /*4bf0*/  FMUL R12, R12, R9 ;  /* 0x000000090c0c7220 */ /* 0x000fc80000400000 */
[----:B------:R-:W-:-:S05]  /*4c00*/  FFMA R12, R113, R8, R12 ;  /* 0x00000008710c7223 */ /* 0x000fca000000000c */
[----:B------:R-:W-:-:S05]  /*4c10*/  F2FP.SATFINITE.E4M3.F32.PACK_AB_MERGE_C R13, RZ, R12, RZ ;  /* 0x0000000cff0d723e */ /* 0x000fca00048070ff */
[----:B------:R0:W-:Y:S01]  /*4c20*/  @!P4 STG.E.U8 desc[UR16][R10.64], R13 ;  /* 0x0000000d0a00c986 */ /* 0x0001e2000c101110 */
[----:B------:R-:W-:Y:S05]  /*4c30*/  @P2 BRA `(.L_x_100) ;  /* 0x0000000000042947 */ /* 0x000fea0003800000 */
[----:B------:R2:W5:Y:S02]  /*4c40*/  LDG.E.U8 R5, desc[UR16][R14.64+0x1] ;  /* 0x000001100e057981 */ /* 0x000564000c1e1100 */
.L_x_100:
[----:B------:R-:W-:Y:S05]  /*4c50*/  BSYNC B1 ;  /* 0x0000000000017941 */ /* 0x000fea0003800000 */
.L_x_99:
[----:B-----5:R-:W-:Y:S01]  /*4c60*/  LOP3.LUT R5, R5, 0xff, RZ, 0xc0, !PT ;  /* 0x000000ff05057812 */ /* 0x020fe200078ec0ff */
[----:B------:R-:W-:Y:S01]  /*4c70*/  BSSY B1, `(.L_x_101) ;  /* 0x0000013000017945 */ /* 0x000fe20003800000 */
[----:B------:R-:W-:Y:S02]  /*4c80*/  IADD3 R35, P1, R35, 0x88, RZ ;  /* 0x0000008823237810 */ /* 0x000fe40007f3e0ff */
[----:B------:R-:W-:-:S03]  /*4c90*/  F2FP.F16.E4M3.UNPACK_B R5, R5 ;  /* 0x00000005ff05723e */ /* 0x000fc600020006ff */
[----:B------:R-:W-:Y:S01]  /*4ca0*/  IMAD.X R24, RZ, RZ, R25, P1 ;  /* 0x000000ffff187224 */ /* 0x000fe200008e0619 */
[----:B------:R-:W-:Y:S01]  /*4cb0*/  ISETP.GE.AND P1, PT, R34, 0x89, PT ;  /* 0x000000892200780c */ /* 0x000fe20003f26270 */
[----:B------:R-:W-:Y:S02]  /*4cc0*/  HADD2.F32 R12, -RZ, R5.H0_H0 ;  /* 0x20000005ff0c7230 */ /* 0x000fe40000004100 */
[----:B------:R-:W-:Y:S01]  /*4cd0*/  IMAD R24, R24, UR6, RZ ;  /* 0x0000000618187c24 */ /* 0x000fe2000f8e02ff */
[----:B------:R-:W-:Y:S01]  /*4ce0*/  ISETP.LT.OR P5, PT, R33, 0x1, !P1 ;  /* 0x000000012100780c */ /* 0x000fe20004fa1670 */
[----:B------:R-:W-:-:S04]  /*4cf0*/  IMAD.WIDE.U32 R26, R35, UR6, R26 ;  /* 0x00000006231a7c25 */ /* 0x000fc8000f8e001a */
[----:B------:R-:W-:Y:S01]  /*4d00*/  FMUL R5, R12, R9 ;  /* 0x000000090c057220 */ /* 0x000fe20000400000 */
[----:B------:R-:W-:-:S03]  /*4d10*/  IMAD R35, R35, UR7, R24 ;  /* 0x0000000723237c24 */ /* 0x000fc6000f8e0218 */
[----:B------:R-:W-:Y:S01]  /*4d20*/  FFMA R5, R108, R8, R5 ;  /* 0x000000086c057223 */ /* 0x000fe20000000005 */
[----:B------:R-:W-:-:S04]  /*4d30*/  IADD3 R12, P4, R26, UR10, RZ ;  /* 0x0000000a1a0c7c10 */ /* 0x000fc8000ff9e0ff */
[----:B------:R-:W-:Y:S02]  /*4d40*/  F2FP.SATFINITE.E4M3.F32.PACK_AB_MERGE_C R25, RZ, R5, RZ ;  /* 0x00000005ff19723e */ /* 0x000fe400048070ff */
[----:B0-----:R-:W-:Y:S02]  /*4d50*/  IADD3.X R13, R27, UR11, R35, P4, !PT ;  /* 0x0000000b1b0d7c10 */ /* 0x001fe4000a7fe423 */
[----:B------:R-:W-:Y:S01]  /*4d60*/  PRMT R5, RZ, 0x7610, R5 ;  /* 0x00007610ff057816 */ /* 0x000fe20000000005 */
[----:B------:R0:W-:Y:S01]  /*4d70*/  @!P2 STG.E.U8 desc[UR16][R10.64+0x1], R25 ;  /* 0x000001190a00a986 */ /* 0x0001e2000c101110 */
[----:B------:R-:W-:Y:S05]  /*4d80*/  @P5 BRA `(.L_x_102) ;  /* 0x0000000000045947 */ /* 0x000fea0003800000 */
[----:B------:R3:W5:Y:S02]  /*4d90*/  LDG.E.U8 R5, desc[UR16][R12.64] ;  /* 0x000000100c057981 */ /* 0x000764000c1e1100 */
.L_x_102:
[----:B------:R-:W-:Y:S05]  /*4da0*/  BSYNC B1 ;  /* 0x0000000000017941 */ /* 0x000fea0003800000 */
.L_x_101:
        /* <DEDUP_REMOVED lines=8> */
[----:B0-----:R-:W-:-:S05]  /*4e30*/  F2FP.SATFINITE.E4M3.F32.PACK_AB_MERGE_C R25, RZ, R24, RZ ;  /* 0x00000018ff19723e */ /* 0x001fca00048070ff */
[----:B------:R0:W-:Y:S01]  /*4e40*/  @!P5 STG.E.U8 desc[UR16][R6.64], R25 ;  /* 0x000000190600d986 */ /* 0x0001e2000c101110 */
[----:B------:R-:W-:Y:S05]  /*4e50*/  @P2 BRA `(.L_x_104) ;  /* 0x0000000000042947 */ /* 0x000fea0003800000 */
[----:B------:R4:W5:Y:S02]  /*4e60*/  LDG.E.U8 R5, desc[UR16][R12.64+0x1] ;  /* 0x000001100c057981 */ /* 0x000964000c1e1100 */
.L_x_104:
[----:B------:R-:W-:Y:S05]  /*4e70*/  BSYNC B1 ;  /* 0x0000000000017941 */ /* 0x000fea0003800000 */
.L_x_103:
[----:B-----5:R-:W-:Y:S01]  /*4e80*/  LOP3.LUT R5, R5, 0xff, RZ, 0xc0, !PT ;  /* 0x000000ff05057812 */ /* 0x020fe200078ec0ff */
[----:B------:R-:W-:Y:S01]  /*4e90*/  BSSY B1, `(.L_x_105) ;  /* 0x000000b000017945 */ /* 0x000fe20003800000 */
[----:B------:R-:W-:Y:S02]  /*4ea0*/  ISETP.LT.OR P4, PT, R33, 0x9, !P0 ;  /* 0x000000092100780c */ /* 0x000fe40004781670 */
[----:B------:R-:W-:-:S05]  /*4eb0*/  F2FP.F16.E4M3.UNPACK_B R5, R5 ;  /* 0x00000005ff05723e */ /* 0x000fca00020006ff */
[----:B------:R-:W-:-:S05]  /*4ec0*/  HADD2.F32 R24, -RZ, R5.H0_H0 ;  /* 0x20000005ff187230 */ /* 0x000fca0000004100 */
[----:B------:R-:W-:-:S04]  /*4ed0*/  FMUL R5, R24, R9 ;  /* 0x0000000918057220 */ /* 0x000fc80000400000 */
[----:B------:R-:W-:-:S05]  /*4ee0*/  FFMA R5, R106, R8, R5 ;  /* 0x000000086a057223 */ /* 0x000fca0000000005 */
[----:B0-----:R-:W-:Y:S02]  /*4ef0*/  F2FP.SATFINITE.E4M3.F32.PACK_AB_MERGE_C R25, RZ, R5, RZ ;  /* 0x00000005ff19723e */ /* 0x001fe400048070ff */
[----:B------:R-:W-:-:S03]  /*4f00*/  PRMT R5, RZ, 0x7610, R5 ;  /* 0x00007610ff057816 */ /* 0x000fc60000000005 */
[----:B------:R0:W-:Y:S01]  /*4f10*/  @!P2 STG.E.U8 desc[UR16][R6.64+0x1], R25 ;  /* 0x000001190600a986 */ /* 0x0001e2000c101110 */
[----:B------:R-:W-:Y:S05]  /*4f20*/  @P4 BRA `(.L_x_106) ;  /* 0x0000000000044947 */ /* 0x000fea0003800000 */
[----:B------:R0:W5:Y:S02]  /*4f30*/  LDG.E.U8 R5, desc[UR16][R14.64+0x8] ;  /* 0x000008100e057981 */ /* 0x000164000c1e1100 */
.L_x_106:
[----:B------:R-:W-:Y:S05]  /*4f40*/  BSYNC B1 ;  /* 0x0000000000017941 */ /* 0x000fea0003800000 */
.L_x_105:
        /* <DEDUP_REMOVED lines=12> */
.L_x_108:
[----:B------:R-:W-:Y:S05]  /*5010*/  BSYNC B1 ;  /* 0x0000000000017941 */ /* 0x000fea0003800000 */
.L_x_107:
        /* <DEDUP_REMOVED lines=12> */
.L_x_110:
[----:B------:R-:W-:Y:S05]  /*50e0*/  BSYNC B1 ;  /* 0x0000000000017941 */ /* 0x000fea0003800000 */
.L_x_109:
        /* <DEDUP_REMOVED lines=12> */
.L_x_112:
[----:B------:R-:W-:Y:S05]  /*51b0*/  BSYNC B1 ;  /* 0x0000000000017941 */ /* 0x000fea0003800000 */
.L_x_111:
        /* <DEDUP_REMOVED lines=12> */
.L_x_114:
[----:B------:R-:W-:Y:S05]  /*5280*/  BSYNC B1 ;  /* 0x0000000000017941 */ /* 0x000fea0003800000 */
.L_x_113:
        /* <DEDUP_REMOVED lines=12> */
.L_x_116:
[----:B------:R-:W-:Y:S05]  /*5350*/  BSYNC B1 ;  /* 0x0000000000017941 */ /* 0x000fea0003800000 */
.L_x_115:
        /* <DEDUP_REMOVED lines=12> */
.L_x_118:
[----:B------:R-:W-:Y:S05]  /*5420*/  BSYNC B1 ;  /* 0x0000000000017941 */ /* 0x000fea0003800000 */
.L_x_117:
        /* <DEDUP_REMOVED lines=12> */
.L_x_120:
[----:B------:R-:W-:Y:S05]  /*54f0*/  BSYNC B1 ;  /* 0x0000000000017941 */ /* 0x000fea0003800000 */
.L_x_119:
        /* <DEDUP_REMOVED lines=12> */
.L_x_122:
[----:B------:R-:W-:Y:S05]  /*55c0*/  BSYNC B1 ;  /* 0x0000000000017941 */ /* 0x000fea0003800000 */
.L_x_121:
        /* <DEDUP_REMOVED lines=12> */
.L_x_124:
[----:B------:R-:W-:Y:S05]  /*5690*/  BSYNC B1 ;  /* 0x0000000000017941 */ /* 0x000fea0003800000 */
.L_x_123:
        /* <DEDUP_REMOVED lines=12> */
.L_x_126:
[----:B------:R-:W-:Y:S05]  /*5760*/  BSYNC B1 ;  /* 0x0000000000017941 */ /* 0x000fea0003800000 */
.L_x_125:
        /* <DEDUP_REMOVED lines=12> */
.L_x_128:
[----:B------:R-:W-:Y:S05]  /*5830*/  BSYNC B1 ;  /* 0x0000000000017941 */ /* 0x000fea0003800000 */
.L_x_127:
        /* <DEDUP_REMOVED lines=12> */
.L_x_130:
[----:B------:R-:W-:Y:S05]  /*5900*/  BSYNC B1 ;  /* 0x0000000000017941 */ /* 0x000fea0003800000 */
.L_x_129:
        /* <DEDUP_REMOVED lines=12> */
.L_x_132:
[----:B------:R-:W-:Y:S05]  /*59d0*/  BSYNC B1 ;  /* 0x0000000000017941 */ /* 0x000fea0003800000 */
.L_x_131:
        /* <DEDUP_REMOVED lines=12> */
.L_x_134:
[----:B------:R-:W-:Y:S05]  /*5aa0*/  BSYNC B1 ;  /* 0x0000000000017941 */ /* 0x000fea0003800000 */
.L_x_133:
        /* <DEDUP_REMOVED lines=12> */
.L_x_136:
[----:B------:R-:W-:Y:S05]  /*5b70*/  BSYNC B1 ;  /* 0x0000000000017941 */ /* 0x000fea0003800000 */
.L_x_135:
        /* <DEDUP_REMOVED lines=12> */
.L_x_138:
[----:B------:R-:W-:Y:S05]  /*5c40*/  BSYNC B1 ;  /* 0x0000000000017941 */ /* 0x000fea0003800000 */
.L_x_137:
        /* <DEDUP_REMOVED lines=12> */
.L_x_140:
[----:B------:R-:W-:Y:S05]  /*5d10*/  BSYNC B1 ;  /* 0x0000000000017941 */ /* 0x000fea0003800000 */
.L_x_139:
        /* <DEDUP_REMOVED lines=12> */
.L_x_142:
[----:B------:R-:W-:Y:S05]  /*5de0*/  BSYNC B1 ;  /* 0x0000000000017941 */ /* 0x000fea0003800000 */
.L_x_141:
        /* <DEDUP_REMOVED lines=12> */
.L_x_144:
[----:B------:R-:W-:Y:S05]  /*5eb0*/  BSYNC B1 ;  /* 0x0000000000017941 */ /* 0x000fea0003800000 */
.L_x_143:
        /* <DEDUP_REMOVED lines=12> */
.L_x_146:
[----:B------:R-:W-:Y:S05]  /*5f80*/  BSYNC B1 ;  /* 0x0000000000017941 */ /* 0x000fea0003800000 */
.L_x_145:
        /* <DEDUP_REMOVED lines=12> */
.L_x_148:
[----:B------:R-:W-:Y:S05]  /*6050*/  BSYNC B1 ;  /* 0x0000000000017941 */ /* 0x000fea0003800000 */
.L_x_147:
        /* <DEDUP_REMOVED lines=12> */
.L_x_150:
[----:B------:R-:W-:Y:S05]  /*6120*/  BSYNC B1 ;  /* 0x0000000000017941 */ /* 0x000fea0003800000 */
.L_x_149:
        /* <DEDUP_REMOVED lines=12> */
.L_x_152:
[----:B------:R-:W-:Y:S05]  /*61f0*/  BSYNC B1 ;  /* 0x0000000000017941 */ /* 0x000fea0003800000 */
.L_x_151:
        /* <DEDUP_REMOVED lines=12> */
.L_x_154:
[----:B------:R-:W-:Y:S05]  /*62c0*/  BSYNC B1 ;  /* 0x0000000000017941 */ /* 0x000fea0003800000 */
.L_x_153:
        /* <DEDUP_REMOVED lines=12> */
.L_x_156:
[----:B------:R-:W-:Y:S05]  /*6390*/  BSYNC B1 ;  /* 0x0000000000017941 */ /* 0x000fea0003800000 */
.L_x_155:
[----:B-----5:R-:W-:Y:S01]  /*63a0*/  LOP3.LUT R5, R5, 0xff, RZ, 0xc0, !PT ;  /* 0x000000ff05057812 */ /* 0x020fe200078ec0ff */
[----:B------:R-:W-:Y:S01]  /*63b0*/  BSSY B1, `(.L_x_157) ;  /* 0x000000b000017945 */ /* 0x000fe20003800000 */
[----:B------:R-:W-:Y:S02]  /*63c0*/  ISETP.LT.OR P2, PT, R33, 0x39, !P1 ;  /* 0x000000392100780c */ /* 0x000fe40004f41670 */
[----:B------:R-:W-:-:S05]  /*63d0*/  F2FP.F16.E4M3.UNPACK_B R5, R5 ;  /* 0x00000005ff05723e */ /* 0x000fca00020006ff */
[----:B012---:R-:W-:-:S05]  /*63e0*/  HADD2.F32 R14, -RZ, R5.H0_H0 ;  /* 0x20000005ff0e7230 */ /* 0x007fca0000004100 */
[----:B------:R-:W-:-:S04]  /*63f0*/  FMUL R5, R14, R9 ;  /* 0x000000090e057220 */ /* 0x000fc80000400000 */
[----:B------:R-:W-:-:S05]  /*6400*/  FFMA R5, R16, R8, R5 ;  /* 0x0000000810057223 */ /* 0x000fca0000000005 */
[----:B------:R-:W-:Y:S02]  /*6410*/  F2FP.SATFINITE.E4M3.F32.PACK_AB_MERGE_C R15, RZ, R5, RZ ;  /* 0x00000005ff0f723e */ /* 0x000fe400048070ff */
[----:B------:R-:W-:-:S03]  /*6420*/  PRMT R5, RZ, 0x7610, R5 ;  /* 0x00007610ff057816 */ /* 0x000fc60000000005 */
[----:B------:R0:W-:Y:S01]  /*6430*/  @!P0 STG.E.U8 desc[UR16][R10.64+0x39], R15 ;  /* 0x0000390f0a008986 */ /* 0x0001e2000c101110 */
[----:B------:R-:W-:Y:S05]  /*6440*/  @P2 BRA `(.L_x_158) ;  /* 0x0000000000042947 */ /* 0x000fea0003800000 */
[----:B------:R1:W5:Y:S02]  /*6450*/  LDG.E.U8 R5, desc[UR16][R12.64+0x38] ;  /* 0x000038100c057981 */ /* 0x000364000c1e1100 */
.L_x_158:
[----:B------:R-:W-:Y:S05]  /*6460*/  BSYNC B1 ;  /* 0x0000000000017941 */ /* 0x000fea0003800000 */
.L_x_157:
        /* <DEDUP_REMOVED lines=12> */
.L_x_160:
[----:B------:R-:W-:Y:S05]  /*6530*/  BSYNC B1 ;  /* 0x0000000000017941 */ /* 0x000fea0003800000 */
.L_x_159:
[----:B------:R-:W-:Y:S05]  /*6540*/  @P1 BRA `(.L_x_161) ;  /* 0x0000001000301947 */ /* 0x000fea0003800000 */
[----:B-----5:R-:W-:-:S04]  /*6550*/  LOP3.LUT R5, R5, 0xff, RZ, 0xc0, !PT ;  /* 0x000000ff05057812 */ /* 0x020fc800078ec0ff */
[----:B------:R-:W-:-:S05]  /*6560*/  F2FP.F16.E4M3.UNPACK_B R5, R5 ;  /* 0x00000005ff05723e */ /* 0x000fca00020006ff */
[----:B------:R-:W-:-:S05]  /*6570*/  HADD2.F32 R10, -RZ, R5.H0_H0 ;  /* 0x20000005ff0a7230 */ /* 0x000fca0000004100 */
[----:B------:R-:W-:-:S04]  /*6580*/  FMUL R5, R10, R9 ;  /* 0x000000090a057220 */ /* 0x000fc80000400000 */
[----:B------:R-:W-:-:S05]  /*6590*/  FFMA R5, R18, R8, R5 ;  /* 0x0000000812057223 */ /* 0x000fca0000000005 */
[----:B------:R-:W-:-:S05]  /*65a0*/  F2FP.SATFINITE.E4M3.F32.PACK_AB_MERGE_C R5, RZ, R5, RZ ;  /* 0x00000005ff05723e */ /* 0x000fca00048070ff */
[----:B------:R0:W-:Y:S01]  /*65b0*/  STG.E.U8 desc[UR16][R6.64+0x39], R5 ;  /* 0x0000390506007986 */ /* 0x0001e2000c101110 */
[----:B------:R-:W-:Y:S05]  /*65c0*/  BRA `(.L_x_161) ;  /* 0x0000001000107947 */ /* 0x000fea0003800000 */
.L_x_32:
[C---:B------:R-:W-:Y:S01]  /*65d0*/  ISETP.GE.AND P0, PT, R34.reuse, 0x1, PT ;  /* 0x000000012200780c */ /* 0x040fe20003f06270 */
[-C--:B--2---:R-:W-:Y:S01]  /*65e0*/  FMUL R145, R145, R8.reuse ;  /* 0x0000000891917220 */ /* 0x084fe20000400000 */
[----:B------:R-:W-:Y:S01]  /*65f0*/  ISETP.GE.AND P2, PT, R34, 0x9, PT ;  /* 0x000000092200780c */ /* 0x000fe20003f46270 */
[-C--:B------:R-:W-:Y:S01]  /*6600*/  FMUL R140, R140, R8.reuse ;  /* 0x000000088c8c7220 */ /* 0x080fe20000400000 */
[----:B------:R-:W-:Y:S01]  /*6610*/  ISETP.LT.OR P1, PT, R33, 0x1, !P0 ;  /* 0x000000012100780c */ /* 0x000fe20004721670 */
[-C--:B------:R-:W-:Y:S01]  /*6620*/  FMUL R143, R143, R8.reuse ;  /* 0x000000088f8f7220 */ /* 0x080fe20000400000 */
[----:B------:R-:W-:Y:S01]  /*6630*/  F2FP.SATFINITE.E4M3.F32.PACK_AB_MERGE_C R145, RZ, R145, RZ ;  /* 0x00000091ff91723e */ /* 0x000fe200048070ff */
[-C--:B------:R-:W-:Y:S01]  /*6640*/  FMUL R138, R138, R8.reuse ;  /* 0x000000088a8a7220 */ /* 0x080fe20000400000 */
[----:B------:R-:W-:Y:S01]  /*6650*/  ISETP.LT.OR P4, PT, R33, 0x2, !P0 ;  /* 0x000000022100780c */ /* 0x000fe20004781670 */
[-C--:B------:R-:W-:Y:S01]  /*6660*/  FMUL R141, R141, R8.reuse ;  /* 0x000000088d8d7220 */ /* 0x080fe20000400000 */
[C---:B------:R-:W-:Y:S01]  /*6670*/  ISETP.LT.OR P5, PT, R33.reuse, 0x1, !P2 ;  /* 0x000000012100780c */ /* 0x040fe200057a1670 */
[-C--:B------:R-:W-:Y:S01]  /*6680*/  FMUL R136, R136, R8.reuse ;  /* 0x0000000888887220 */ /* 0x080fe20000400000 */
[----:B------:R-:W-:Y:S01]  /*6690*/  ISETP.LT.OR P6, PT, R33, 0x2, !P2 ;  /* 0x000000022100780c */ /* 0x000fe200057c1670 */
[----:B------:R-:W-:Y:S01]  /*66a0*/  FMUL R139, R139, R8 ;  /* 0x000000088b8b7220 */ /* 0x000fe20000400000 */
[----:B------:R-:W-:Y:S01]  /*66b0*/  F2FP.SATFINITE.E4M3.F32.PACK_AB_MERGE_C R5, RZ, R140, RZ ;  /* 0x0000008cff05723e */ /* 0x000fe200048070ff */
[-C--:B------:R-:W-:Y:S01]  /*66c0*/  FMUL R134, R134, R8.reuse ;  /* 0x0000000886867220 */ /* 0x080fe20000400000 */
[----:B------:R-:W-:Y:S01]  /*66d0*/  F2FP.SATFINITE.E4M3.F32.PACK_AB_MERGE_C R143, RZ, R143, RZ ;  /* 0x0000008fff8f723e */ /* 0x000fe200048070ff */
[----:B------:R-:W-:Y:S01]  /*66e0*/  @!P1 STG.E.U8 desc[UR16][R14.64], R145 ;  /* 0x000000910e009986 */ /* 0x000fe2000c101110 */
[----:B------:R-:W-:Y:S01]  /*66f0*/  ISETP.LT.OR P1, PT, R33, 0x9, !P0 ;  /* 0x000000092100780c */ /* 0x000fe20004721670 */
[----:B------:R-:W-:Y:S01]  /*6700*/  FMUL R137, R137, R8 ;  /* 0x0000000889897220 */ /* 0x000fe20000400000 */
[----:B------:R-:W-:Y:S01]  /*6710*/  F2FP.SATFINITE.E4M3.F32.PACK_AB_MERGE_C R25, RZ, R138, RZ ;  /* 0x0000008aff19723e */ /* 0x000fe200048070ff */
[----:B------:R0:W-:Y:S01]  /*6720*/  @!P4 STG.E.U8 desc[UR16][R14.64+0x1], R5 ;  /* 0x000001050e00c986 */ /* 0x0001e2000c101110 */
[----:B------:R-:W-:Y:S01]  /*6730*/  F2FP.SATFINITE.E4M3.F32.PACK_AB_MERGE_C R141, RZ, R141, RZ ;  /* 0x0000008dff8d723e */ /* 0x000fe200048070ff */
[-C--:B------:R-:W-:Y:S01]  /*6740*/  FMUL R132, R132, R8.reuse ;  /* 0x0000000884847220 */ /* 0x080fe20000400000 */
[C---:B------:R-:W-:Y:S01]  /*6750*/  ISETP.LT.OR P4, PT, R33.reuse, 0xa, !P0 ;  /* 0x0000000a2100780c */ /* 0x040fe20004781670 */
[----:B------:R-:W-:Y:S01]  /*6760*/  @!P5 STG.E.U8 desc[UR16][R12.64], R143 ;  /* 0x0000008f0c00d986 */ /* 0x000fe2000c101110 */
[----:B------:R-:W-:Y:S01]  /*6770*/  ISETP.LT.OR P5, PT, R33, 0x9, !P2 ;  /* 0x000000092100780c */ /* 0x000fe200057a1670 */
[-C--:B------:R-:W-:Y:S01]  /*6780*/  FMUL R135, R135, R8.reuse ;  /* 0x0000000887877220 */ /* 0x080fe20000400000 */
[----:B------:R-:W-:Y:S01]  /*6790*/  F2FP.SATFINITE.E4M3.F32.PACK_AB_MERGE_C R139, RZ, R139, RZ ;  /* 0x0000008bff8b723e */ /* 0x000fe200048070ff */
[----:B------:R1:W-:Y:S01]  /*67a0*/  @!P6 STG.E.U8 desc[UR16][R12.64+0x1], R25 ;  /* 0x000001190c00e986 */ /* 0x0003e2000c101110 */
[C---:B------:R-:W-:Y:S01]  /*67b0*/  ISETP.LT.OR P6, PT, R33.reuse, 0xa, !P2 ;  /* 0x0000000a2100780c */ /* 0x040fe200057c1670 */
[-C--:B------:R-:W-:Y:S01]  /*67c0*/  FMUL R130, R130, R8.reuse ;  /* 0x0000000882827220 */ /* 0x080fe20000400000 */
[----:B------:R-:W-:Y:S01]  /*67d0*/  F2FP.SATFINITE.E4M3.F32.PACK_AB_MERGE_C R137, RZ, R137, RZ ;  /* 0x00000089ff89723e */ /* 0x000fe200048070ff */
[----:B------:R-:W-:Y:S01]  /*67e0*/  @!P1 STG.E.U8 desc[UR16][R14.64+0x8], R141 ;  /* 0x0000088d0e009986 */ /* 0x000fe2000c101110 */
[----:B------:R-:W-:Y:S01]  /*67f0*/  ISETP.LT.OR P1, PT, R33, 0x11, !P0 ;  /* 0x000000112100780c */ /* 0x000fe20004721670 */
[----:B------:R-:W-:Y:S01]  /*6800*/  FMUL R133, R133, R8 ;  /* 0x0000000885857220 */ /* 0x000fe20000400000 */
[----:B0-----:R-:W-:Y:S01]  /*6810*/  F2FP.SATFINITE.E4M3.F32.PACK_AB_MERGE_C R5, RZ, R136, RZ ;  /* 0x00000088ff05723e */ /* 0x001fe200048070ff */
[-C--:B------:R-:W-:Y:S01]  /*6820*/  FMUL R128, R128, R8.reuse ;  /* 0x0000000880807220 */ /* 0x080fe20000400000 */
[----:B------:R-:W-:Y:S01]  /*6830*/  F2FP.SATFINITE.E4M3.F32.PACK_AB_MERGE_C R135, RZ, R135, RZ ;  /* 0x00000087ff87723e */ /* 0x000fe200048070ff */
[----:B------:R-:W-:Y:S01]  /*6840*/  FMUL R131, R131, R8 ;  /* 0x0000000883837220 */ /* 0x000fe20000400000 */
[----:B------:R-:W-:Y:S01]  /*6850*/  F2FP.SATFINITE.E4M3.F32.PACK_AB_MERGE_C R133, RZ, R133, RZ ;  /* 0x00000085ff85723e */ /* 0x000fe200048070ff */
[----:B------:R0:W-:Y:S01]  /*6860*/  @!P4 STG.E.U8 desc[UR16][R14.64+0x9], R5 ;  /* 0x000009050e00c986 */ /* 0x0001e2000c101110 */
[----:B-1----:R-:W-:Y:S01]  /*6870*/  F2FP.SATFINITE.E4M3.F32.PACK_AB_MERGE_C R25, RZ, R134, RZ ;  /* 0x00000086ff19723e */ /* 0x002fe200048070ff */
        /* <DEDUP_REMOVED lines=15> */
[-C--:B------:R-:W-:Y:S01]  /*6970*/  FMUL R125, R125, R8.reuse ;  /* 0x000000087d7d7220 */ /* 0x080fe20000400000 */
[----:B------:R-:W-:Y:S01]  /*6980*/  FMUL R120, R120, R8 ;  /* 0x0000000878787220 */ /* 0x000fe20000400000 */
[----:B------:R-:W-:Y:S01]  /*6990*/  F2FP.SATFINITE.E4M3.F32.PACK_AB_MERGE_C R127, RZ, R127, RZ ;  /* 0x0000007fff7f723e */ /* 0x000fe200048070ff */
[----:B------:R0:W-:Y:S01]  /*69a0*/  @!P4 STG.E.U8 desc[UR16][R14.64+0x11], R5 ;  /* 0x000011050e00c986 */ /* 0x0001e2000c101110 */
[----:B-1----:R-:W-:Y:S01]  /*69b0*/  F2FP.SATFINITE.E4M3.F32.PACK_AB_MERGE_C R25, RZ, R130, RZ ;  /* 0x00000082ff19723e */ /* 0x002fe200048070ff */
[-C--:B------:R-:W-:Y:S01]  /*69c0*/  FMUL R123, R123, R8.reuse ;  /* 0x000000087b7b7220 */ /* 0x080fe20000400000 */
[C---:B------:R-:W-:Y:S01]  /*69d0*/  ISETP.LT.OR P4, PT, R33.reuse, 0x1a, !P0 ;  /* 0x0000001a2100780c */ /* 0x040fe20004781670 */
[----:B------:R-:W-:Y:S01]  /*69e0*/  @!P5 STG.E.U8 desc[UR16][R12.64+0x10], R135 ;  /* 0x000010870c00d986 */ /* 0x000fe2000c101110 */
[C---:B------:R-:W-:Y:S01]  /*69f0*/  ISETP.LT.OR P5, PT, R33.reuse, 0x19, !P2 ;  /* 0x000000192100780c */ /* 0x040fe200057a1670 */
[-C--:B------:R-:W-:Y:S01]  /*6a00*/  FMUL R118, R118, R8.reuse ;  /* 0x0000000876767220 */ /* 0x080fe20000400000 */
[----:B------:R-:W-:Y:S01]  /*6a10*/  F2FP.SATFINITE.E4M3.F32.PACK_AB_MERGE_C R125, RZ, R125, RZ ;  /* 0x0000007dff7d723e */ /* 0x000fe200048070ff */
[----:B------:R1:W-:Y:S01]  /*6a20*/  @!P6 STG.E.U8 desc[UR16][R12.64+0x11], R25 ;  /* 0x000011190c00e986 */ /* 0x0003e2000c101110 */
[----:B------:R-:W-:Y:S01]  /*6a30*/  ISETP.LT.OR P6, PT, R33, 0x1a, !P2 ;  /* 0x0000001a2100780c */ /* 0x000fe200057c1670 */
        /* <DEDUP_REMOVED lines=8> */
[-C--:B------:R-:W-:Y:S01]  /*6ac0*/  FMUL R114, R114, R8.reuse ;  /* 0x0000000872727220 */ /* 0x080fe20000400000 */
[----:B------:R-:W-:Y:S01]  /*6ad0*/  FMUL R112, R112, R8 ;  /* 0x0000000870707220 */ /* 0x000fe20000400000 */
[----:B-1----:R-:W-:Y:S01]  /*6ae0*/  F2FP.SATFINITE.E4M3.F32.PACK_AB_MERGE_C R25, RZ, R126, RZ ;  /* 0x0000007eff19723e */ /* 0x002fe200048070ff */
[----:B------:R0:W-:Y:S01]  /*6af0*/  @!P4 STG.E.U8 desc[UR16][R14.64+0x19], R5 ;  /* 0x000019050e00c986 */ /* 0x0001e2000c101110 */
[----:B------:R-:W-:Y:S01]  /*6b00*/  ISETP.LT.OR P4, PT, R33, 0x22, !P0 ;  /* 0x000000222100780c */ /* 0x000fe20004781670 */
[-C--:B------:R-:W-:Y:S01]  /*6b10*/  FMUL R117, R117, R8.reuse ;  /* 0x0000000875757220 */ /* 0x080fe20000400000 */
[----:B------:R-:W-:Y:S01]  /*6b20*/  F2FP.SATFINITE.E4M3.F32.PACK_AB_MERGE_C R119, RZ, R119, RZ ;  /* 0x00000077ff77723e */ /* 0x000fe200048070ff */
[----:B------:R-:W-:Y:S01]  /*6b30*/  @!P5 STG.E.U8 desc[UR16][R12.64+0x18], R131 ;  /* 0x000018830c00d986 */ /* 0x000fe2000c101110 */
[----:B------:R-:W-:Y:S01]  /*6b40*/  ISETP.LT.OR P5, PT, R33, 0x21, !P2 ;  /* 0x000000212100780c */ /* 0x000fe200057a1670 */
[----:B------:R-:W-:Y:S01]  /*6b50*/  FMUL R115, R115, R8 ;  /* 0x0000000873737220 */ /* 0x000fe20000400000 */
[----:B------:R-:W-:Y:S01]  /*6b60*/  F2FP.SATFINITE.E4M3.F32.PACK_AB_MERGE_C R27, RZ, R112, RZ ;  /* 0x00000070ff1b723e */ /* 0x000fe200048070ff */
[----:B------:R1:W-:Y:S01]  /*6b70*/  @!P6 STG.E.U8 desc[UR16][R12.64+0x19], R25 ;  /* 0x000019190c00e986 */ /* 0x0003e2000c101110 */
[----:B------:R-:W-:Y:S01]  /*6b80*/  ISETP.LT.OR P6, PT, R33, 0x22, !P2 ;  /* 0x000000222100780c */ /* 0x000fe200057c1670 */
[-C--:B------:R-:W-:Y:S01]  /*6b90*/  FMUL R110, R110, R8.reuse ;  /* 0x000000086e6e7220 */ /* 0x080fe20000400000 */
[-C--:B------:R-:W-:Y:S01]  /*6ba0*/  FMUL R113, R113, R8.reuse ;  /* 0x0000000871717220 */ /* 0x080fe20000400000 */
        /* <DEDUP_REMOVED lines=39> */
[-C--:B------:R-:W-:Y:S01]  /*6e20*/  FMUL R101, R101, R8.reuse ;  /* 0x0000000865657220 */ /* 0x080fe20000400000 */
[----:B------:R-:W-:Y:S01]  /*6e30*/  @!P1 STG.E.U8 desc[UR16][R14.64+0x30], R121 ;  /* 0x000030790e009986 */ /* 0x000fe2000c101110 */
[----:B------:R-:W-:Y:S01]  /*6e40*/  ISETP.LT.OR P1, PT, R33, 0x39, !P0 ;  /* 0x000000392100780c */ /* 0x000fe20004721670 */
[-C--:B------:R-:W-:Y:S01]  /*6e50*/  FMUL R99, R99, R8.reuse ;  /* 0x0000000863637220 */ /* 0x080fe20000400000 */
[----:B------:R-:W-:Y:S01]  /*6e60*/  ISETP.LT.OR P0, PT, R33, 0x3a, !P0 ;  /* 0x0000003a2100780c */ /* 0x000fe20004701670 */
[----:B------:R-:W-:Y:S01]  /*6e70*/  FMUL R94, R94, R8 ;  /* 0x000000085e5e7220 */ /* 0x000fe20000400000 */
[----:B0-----:R-:W-:Y:S01]  /*6e80*/  F2FP.SATFINITE.E4M3.F32.PACK_AB_MERGE_C R5, RZ, R116, RZ ;  /* 0x00000074ff05723e */ /* 0x001fe200048070ff */
[-C--:B------:R-:W-:Y:S01]  /*6e90*/  FMUL R92, R92, R8.reuse ;  /* 0x000000085c5c7220 */ /* 0x080fe20000400000 */
[----:B------:R-:W-:Y:S01]  /*6ea0*/  F2FP.SATFINITE.E4M3.F32.PACK_AB_MERGE_C R103, RZ, R103, RZ ;  /* 0x00000067ff67723e */ /* 0x000fe200048070ff */
[----:B------:R-:W-:Y:S01]  /*6eb0*/  FMUL R95, R95, R8 ;  /* 0x000000085f5f7220 */ /* 0x000fe20000400000 */
[----:B-1----:R-:W-:Y:S01]  /*6ec0*/  F2FP.SATFINITE.E4M3.F32.PACK_AB_MERGE_C R25, RZ, R114, RZ ;  /* 0x00000072ff19723e */ /* 0x002fe200048070ff */
[----:B------:R0:W-:Y:S01]  /*6ed0*/  @!P4 STG.E.U8 desc[UR16][R14.64+0x31], R5 ;  /* 0x000031050e00c986 */ /* 0x0001e2000c101110 */
[----:B------:R-:W-:Y:S01]  /*6ee0*/  ISETP.LT.OR P4, PT, R33, 0x39, !P2 ;  /* 0x000000392100780c */ /* 0x000fe20005781670 */
[-C--:B------:R-:W-:Y:S01]  /*6ef0*/  FMUL R97, R97, R8.reuse ;  /* 0x0000000861617220 */ /* 0x080fe20000400000 */
[----:B------:R-:W-:Y:S01]  /*6f00*/  ISETP.LT.OR P2, PT, R33, 0x3a, !P2 ;  /* 0x0000003a2100780c */ /* 0x000fe20005741670 */
[----:B------:R-:W-:Y:S01]  /*6f10*/  @!P5 STG.E.U8 desc[UR16][R12.64+0x30], R119 ;  /* 0x000030770c00d986 */ /* 0x000fe2000c101110 */
[----:B------:R-:W-:Y:S01]  /*6f20*/  F2FP.SATFINITE.E4M3.F32.PACK_AB_MERGE_C R101, RZ, R101, RZ ;  /* 0x00000065ff65723e */ /* 0x000fe200048070ff */
[-C--:B------:R-:W-:Y:S01]  /*6f30*/  FMUL R90, R90, R8.reuse ;  /* 0x000000085a5a7220 */ /* 0x080fe20000400000 */
[----:B------:R-:W-:Y:S01]  /*6f40*/  F2FP.SATFINITE.E4M3.F32.PACK_AB_MERGE_C R99, RZ, R99, RZ ;  /* 0x00000063ff63723e */ /* 0x000fe200048070ff */
[----:B------:R-:W-:Y:S01]  /*6f50*/  @!P6 STG.E.U8 desc[UR16][R12.64+0x31], R25 ;  /* 0x000031190c00e986 */ /* 0x000fe2000c101110 */
[----:B------:R-:W-:Y:S01]  /*6f60*/  F2FP.SATFINITE.E4M3.F32.PACK_AB_MERGE_C R95, RZ, R95, RZ ;  /* 0x0000005fff5f723e */ /* 0x000fe200048070ff */
[-C--:B------:R-:W-:Y:S01]  /*6f70*/  FMUL R22, R22, R8.reuse ;  /* 0x0000000816167220 */ /* 0x080fe20000400000 */
[-C--:B------:R-:W-:Y:S01]  /*6f80*/  FMUL R93, R93, R8.reuse ;  /* 0x000000085d5d7220 */ /* 0x080fe20000400000 */
[----:B------:R-:W-:Y:S01]  /*6f90*/  @!P0 STG.E.U8 desc[UR16][R14.64+0x39], R27 ;  /* 0x0000391b0e008986 */ /* 0x000fe2000c101110 */
[----:B------:R-:W-:Y:S01]  /*6fa0*/  ISETP.GE.AND P0, PT, R34, 0x81, PT ;  /* 0x000000812200780c */ /* 0x000fe20003f06270 */
[----:B------:R-:W-:Y:S01]  /*6fb0*/  FMUL R91, R91, R8 ;  /* 0x000000085b5b7220 */ /* 0x000fe20000400000 */
[----:B0-----:R-:W-:Y:S01]  /*6fc0*/  F2FP.SATFINITE.E4M3.F32.PACK_AB_MERGE_C R5, RZ, R110, RZ ;  /* 0x0000006eff05723e */ /* 0x001fe200048070ff */
[----:B------:R0:W-:Y:S01]  /*6fd0*/  @!P1 STG.E.U8 desc[UR16][R14.64+0x38], R117 ;  /* 0x000038750e009986 */ /* 0x0001e2000c101110 */
[C---:B------:R-:W-:Y:S01]  /*6fe0*/  ISETP.LT.OR P6, PT, R33.reuse, 0x1, !P0 ;  /* 0x000000012100780c */ /* 0x040fe200047c1670 */
[-C--:B------:R-:W-:Y:S01]  /*6ff0*/  FMUL R88, R88, R8.reuse ;  /* 0x0000000858587220 */ /* 0x080fe20000400000 */
[----:B------:R-:W-:Y:S01]  /*7000*/  ISETP.LT.OR P5, PT, R33, 0x2, !P0 ;  /* 0x000000022100780c */ /* 0x000fe200047a1670 */
[----:B------:R-:W-:Y:S01]  /*7010*/  @!P4 STG.E.U8 desc[UR16][R12.64+0x38], R115 ;  /* 0x000038730c00c986 */ /* 0x000fe2000c101110 */
[----:B------:R-:W-:Y:S01]  /*7020*/  ISETP.GE.AND P1, PT, R34, 0x89, PT ;  /* 0x000000892200780c */ /* 0x000fe20003f26270 */
[-C--:B------:R-:W-:Y:S01]  /*7030*/  FMUL R21, R21, R8.reuse ;  /* 0x0000000815157220 */ /* 0x080fe20000400000 */
[----:B------:R-:W-:Y:S01]  /*7040*/  F2FP.SATFINITE.E4M3.F32.PACK_AB_MERGE_C R97, RZ, R97, RZ ;  /* 0x00000061ff61723e */ /* 0x000fe200048070ff */
[----:B------:R1:W-:Y:S01]  /*7050*/  @!P2 STG.E.U8 desc[UR16][R12.64+0x39], R5 ;  /* 0x000039050c00a986 */ /* 0x0003e2000c101110 */
[----:B------:R-:W-:Y:S01]  /*7060*/  ISETP.LT.OR P4, PT, R33, 0x1, !P1 ;  /* 0x000000012100780c */ /* 0x000fe20004f81670 */
[-C--:B------:R-:W-:Y:S01]  /*7070*/  FMUL R89, R89, R8.reuse ;  /* 0x0000000859597220 */ /* 0x080fe20000400000 */
[----:B------:R-:W-:Y:S01]  /*7080*/  ISETP.LT.OR P2, PT, R33, 0xa, !P0 ;  /* 0x0000000a2100780c */ /* 0x000fe20004741670 */
[----:B------:R-:W-:Y:S01]  /*7090*/  FMUL R23, R23, R8 ;  /* 0x0000000817177220 */ /* 0x000fe20000400000 */
[----:B0-----:R-:W-:Y:S01]  /*70a0*/  F2FP.SATFINITE.E4M3.F32.PACK_AB_MERGE_C R15, RZ, R108, RZ ;  /* 0x0000006cff0f723e */ /* 0x001fe200048070ff */
[----:B------:R-:W-:Y:S01]  /*70b0*/  @!P6 STG.E.U8 desc[UR16][R10.64], R113 ;  /* 0x000000710a00e986 */ /* 0x000fe2000c101110 */
[C---:B------:R-:W-:Y:S01]  /*70c0*/  ISETP.LT.OR P6, PT, R33.reuse, 0x2, !P1 ;  /* 0x000000022100780c */ /* 0x040fe20004fc1670 */
[-C--:B------:R-:W-:Y:S01]  /*70d0*/  FMUL R20, R20, R8.reuse ;  /* 0x0000000814147220 */ /* 0x080fe20000400000 */
[----:B------:R-:W-:Y:S01]  /*70e0*/  F2FP.SATFINITE.E4M3.F32.PACK_AB_MERGE_C R93, RZ, R93, RZ ;  /* 0x0000005dff5d723e */ /* 0x000fe200048070ff */
[----:B------:R-:W-:Y:S01]  /*70f0*/  @!P5 STG.E.U8 desc[UR16][R10.64+0x1], R15 ;  /* 0x0000010f0a00d986 */ /* 0x000fe2000c101110 */
[----:B------:R-:W-:Y:S01]  /*7100*/  ISETP.LT.OR P5, PT, R33, 0x9, !P0 ;  /* 0x000000092100780c */ /* 0x000fe200047a1670 */
[----:B------:R-:W-:Y:S01]  /*7110*/  FMUL R17, R17, R8 ;  /* 0x0000000811117220 */ /* 0x000fe20000400000 */
[----:B-1----:R-:W-:Y:S01]  /*7120*/  F2FP.SATFINITE.E4M3.F32.PACK_AB_MERGE_C R5, RZ, R106, RZ ;  /* 0x0000006aff05723e */ /* 0x002fe200048070ff */
[----:B------:R-:W-:Y:S01]  /*7130*/  @!P4 STG.E.U8 desc[UR16][R6.64], R111 ;  /* 0x0000006f0600c986 */ /* 0x000fe2000c101110 */
[----:B------:R-:W-:Y:S01]  /*7140*/  F2FP.SATFINITE.E4M3.F32.PACK_AB_MERGE_C R13, RZ, R104, RZ ;  /* 0x00000068ff0d723e */ /* 0x000fe200048070ff */
[-C--:B------:R-:W-:Y:S01]  /*7150*/  FMUL R16, R16, R8.reuse ;  /* 0x0000000810107220 */ /* 0x080fe20000400000 */
[----:B------:R-:W-:Y:S01]  /*7160*/  ISETP.LT.OR P4, PT, R33, 0x9, !P1 ;  /* 0x000000092100780c */ /* 0x000fe20004f81670 */
[-C--:B------:R-:W-:Y:S01]  /*7170*/  FMUL R19, R19, R8.reuse ;  /* 0x0000000813137220 */ /* 0x080fe20000400000 */
[----:B------:R-:W-:Y:S01]  /*7180*/  F2FP.SATFINITE.E4M3.F32.PACK_AB_MERGE_C R91, RZ, R91, RZ ;  /* 0x0000005bff5b723e */ /* 0x000fe200048070ff */
[----:B------:R0:W-:Y:S01]  /*7190*/  @!P6 STG.E.U8 desc[UR16][R6.64+0x1], R5 ;  /* 0x000001050600e986 */ /* 0x0001e2000c101110 */
[C---:B------:R-:W-:Y:S01]  /*71a0*/  ISETP.LT.OR P6, PT, R33.reuse, 0xa, !P1 ;  /* 0x0000000a2100780c */ /* 0x040fe20004fc1670 */
[----:B------:R-:W-:Y:S01]  /*71b0*/  FMUL R18, R18, R8 ;  /* 0x0000000812127220 */ /* 0x000fe20000400000 */
[----:B------:R-:W-:Y:S01]  /*71c0*/  F2FP.SATFINITE.E4M3.F32.PACK_AB_MERGE_C R21, RZ, R21, RZ ;  /* 0x00000015ff15723e */ /* 0x000fe200048070ff */
[----:B------:R1:W-:Y:S01]  /*71d0*/  @!P2 STG.E.U8 desc[UR16][R10.64+0x9], R13 ;  /* 0x0000090d0a00a986 */ /* 0x0003e2000c101110 */
[----:B------:R-:W-:-:S02]  /*71e0*/  ISETP.LT.OR P2, PT, R33, 0x12, !P0 ;  /* 0x000000122100780c */ /* 0x000fc40004741670 */
[----:B------:R-:W-:Y:S01]  /*71f0*/  F2FP.SATFINITE.E4M3.F32.PACK_AB_MERGE_C R89, RZ, R89, RZ ;  /* 0x00000059ff59723e */ /* 0x000fe200048070ff */
[----:B------:R-:W-:Y:S01]  /*7200*/  @!P5 STG.E.U8 desc[UR16][R10.64+0x8], R107 ;  /* 0x0000086b0a00d986 */ /* 0x000fe2000c101110 */
[C---:B------:R-:W-:Y:S02]  /*7210*/  ISETP.LT.OR P5, PT, R33.reuse, 0x11, !P0 ;  /* 0x000000112100780c */ /* 0x040fe400047a1670 */
[----:B------:R-:W-:Y:S01]  /*7220*/  F2FP.SATFINITE.E4M3.F32.PACK_AB_MERGE_C R23, RZ, R23, RZ ;  /* 0x00000017ff17723e */ /* 0x000fe200048070ff */
[----:B------:R-:W-:Y:S01]  /*7230*/  @!P4 STG.E.U8 desc[UR16][R6.64+0x8], R109 ;  /* 0x0000086d0600c986 */ /* 0x000fe2000c101110 */
[----:B0-----:R-:W-:Y:S02]  /*7240*/  F2FP.SATFINITE.E4M3.F32.PACK_AB_MERGE_C R5, RZ, R102, RZ ;  /* 0x00000066ff05723e */ /* 0x001fe400048070ff */
[C---:B------:R-:W-:Y:S02]  /*7250*/  ISETP.LT.OR P4, PT, R33.reuse, 0x11, !P1 ;  /* 0x000000112100780c */ /* 0x040fe40004f81670 */
[----:B-1----:R-:W-:Y:S01]  /*7260*/  F2FP.SATFINITE.E4M3.F32.PACK_AB_MERGE_C R13, RZ, R98, RZ ;  /* 0x00000062ff0d723e */ /* 0x002fe200048070ff */
[----:B------:R0:W-:Y:S01]  /*7270*/  @!P6 STG.E.U8 desc[UR16][R6.64+0x9], R5 ;  /* 0x000009050600e986 */ /* 0x0001e2000c101110 */
[----:B------:R-:W-:-:S02]  /*7280*/  ISETP.LT.OR P6, PT, R33, 0x12, !P1 ;  /* 0x000000122100780c */ /* 0x000fc40004fc1670 */
[----:B------:R-:W-:Y:S01]  /*7290*/  F2FP.SATFINITE.E4M3.F32.PACK_AB_MERGE_C R17, RZ, R17, RZ ;  /* 0x00000011ff11723e */ /* 0x000fe200048070ff */
[----:B------:R1:W-:Y:S01]  /*72a0*/  @!P2 STG.E.U8 desc[UR16][R10.64+0x11], R13 ;  /* 0x0000110d0a00a986 */ /* 0x0003e2000c101110 */
[C---:B------:R-:W-:Y:S02]  /*72b0*/  ISETP.LT.OR P2, PT, R33.reuse, 0x1a, !P0 ;  /* 0x0000001a2100780c */ /* 0x040fe40004741670 */
[----:B------:R-:W-:Y:S01]  /*72c0*/  F2FP.SATFINITE.E4M3.F32.PACK_AB_MERGE_C R19, RZ, R19, RZ ;  /* 0x00000013ff13723e */ /* 0x000fe200048070ff */
[----:B------:R-:W-:Y:S01]  /*72d0*/  @!P5 STG.E.U8 desc[UR16][R10.64+0x10], R105 ;  /* 0x000010690a00d986 */ /* 0x000fe2000c101110 */
[----:B------:R-:W-:Y:S02]  /*72e0*/  ISETP.LT.OR P5, PT, R33, 0x19, !P0 ;  /* 0x000000192100780c */ /* 0x000fe400047a1670 */
[----:B------:R-:W-:Y:S01]  /*72f0*/  F2FP.SATFINITE.E4M3.F32.PACK_AB_MERGE_C R15, RZ, R18, RZ ;  /* 0x00000012ff0f723e */ /* 0x000fe200048070ff */
[----:B------:R-:W-:Y:S01]  /*7300*/  @!P4 STG.E.U8 desc[UR16][R6.64+0x10], R103 ;  /* 0x000010670600c986 */ /* 0x000fe2000c101110 */
[----:B0-----:R-:W-:-:S02]  /*7310*/  F2FP.SATFINITE.E4M3.F32.PACK_AB_MERGE_C R5, RZ, R100, RZ ;  /* 0x00000064ff05723e */ /* 0x001fc400048070ff */
[C---:B------:R-:W-:Y:S02]  /*7320*/  ISETP.LT.OR P4, PT, R33.reuse, 0x19, !P1 ;  /* 0x000000192100780c */ /* 0x040fe40004f81670 */
[----:B-1----:R-:W-:Y:S01]  /*7330*/  F2FP.SATFINITE.E4M3.F32.PACK_AB_MERGE_C R13, RZ, R96, RZ ;  /* 0x00000060ff0d723e */ /* 0x002fe200048070ff */
[----:B------:R0:W-:Y:S01]  /*7340*/  @!P6 STG.E.U8 desc[UR16][R6.64+0x11], R5 ;  /* 0x000011050600e986 */ /* 0x0001e2000c101110 */
[----:B------:R-:W-:-:S03]  /*7350*/  ISETP.LT.OR P6, PT, R33, 0x1a, !P1 ;  /* 0x0000001a2100780c */ /* 0x000fc60004fc1670 */
[----:B------:R1:W-:Y:S01]  /*7360*/  @!P2 STG.E.U8 desc[UR16][R10.64+0x19], R13 ;  /* 0x0000190d0a00a986 */ /* 0x0003e2000c101110 */
[----:B------:R-:W-:-:S03]  /*7370*/  ISETP.LT.OR P2, PT, R33, 0x22, !P0 ;  /* 0x000000222100780c */ /* 0x000fc60004741670 */
[----:B------:R-:W-:Y:S01]  /*7380*/  @!P5 STG.E.U8 desc[UR16][R10.64+0x18], R101 ;  /* 0x000018650a00d986 */ /* 0x000fe2000c101110 */
[C---:B------:R-:W-:Y:S02]  /*7390*/  ISETP.LT.OR P5, PT, R33.reuse, 0x21, !P0 ;  /* 0x000000212100780c */ /* 0x040fe400047a1670 */
[----:B0-----:R-:W-:Y:S01]  /*73a0*/  F2FP.SATFINITE.E4M3.F32.PACK_AB_MERGE_C R5, RZ, R94, RZ ;  /* 0x0000005eff05723e */ /* 0x001fe200048070ff */
[----:B------:R-:W-:Y:S01]  /*73b0*/  @!P4 STG.E.U8 desc[UR16][R6.64+0x18], R99 ;  /* 0x000018630600c986 */ /* 0x000fe2000c101110 */
        /* <DEDUP_REMOVED lines=25> */
[C---:B------:R-:W-:Y:S02]  /*7550*/  ISETP.LT.OR P2, PT, R33.reuse, 0x39, !P0 ;  /* 0x000000392100780c */ /* 0x040fe40004741670 */
[C---:B------:R-:W-:Y:S01]  /*7560*/  ISETP.LT.OR P0, PT, R33.reuse, 0x3a, !P0 ;  /* 0x0000003a2100780c */ /* 0x040fe20004701670 */
[----:B------:R1:W-:Y:S01]  /*7570*/  @!P5 STG.E.U8 desc[UR16][R10.64+0x30], R89 ;  /* 0x000030590a00d986 */ /* 0x0003e2000c101110 */
[C---:B------:R-:W-:Y:S02]  /*7580*/  ISETP.LT.OR P5, PT, R33.reuse, 0x39, !P1 ;  /* 0x000000392100780c */ /* 0x040fe40004fa1670 */
[----:B------:R-:W-:Y:S01]  /*7590*/  ISETP.LT.OR P1, PT, R33, 0x3a, !P1 ;  /* 0x0000003a2100780c */ /* 0x000fe20004f21670 */
[----:B------:R1:W-:Y:S01]  /*75a0*/  @!P4 STG.E.U8 desc[UR16][R6.64+0x30], R23 ;  /* 0x000030170600c986 */ /* 0x0003e2000c101110 */
[----:B0-----:R-:W-:-:S05]  /*75b0*/  F2FP.SATFINITE.E4M3.F32.PACK_AB_MERGE_C R5, RZ, R20, RZ ;  /* 0x00000014ff05723e */ /* 0x001fca00048070ff */
[----:B------:R1:W-:Y:S04]  /*75c0*/  @!P6 STG.E.U8 desc[UR16][R6.64+0x31], R5 ;  /* 0x000031050600e986 */ /* 0x0003e8000c101110 */
[----:B------:R1:W-:Y:S04]  /*75d0*/  @!P2 STG.E.U8 desc[UR16][R10.64+0x38], R17 ;  /* 0x000038110a00a986 */ /* 0x0003e8000c101110 */
[----:B------:R1:W-:Y:S04]  /*75e0*/  @!P0 STG.E.U8 desc[UR16][R10.64+0x39], R13 ;  /* 0x0000390d0a008986 */ /* 0x0003e8000c101110 */
[----:B------:R1:W-:Y:S04]  /*75f0*/  @!P5 STG.E.U8 desc[UR16][R6.64+0x38], R19 ;  /* 0x000038130600d986 */ /* 0x0003e8000c101110 */
[----:B------:R1:W-:Y:S02]  /*7600*/  @!P1 STG.E.U8 desc[UR16][R6.64+0x39], R15 ;  /* 0x0000390f06009986 */ /* 0x0003e4000c101110 */
.L_x_161:
[----:B------:R-:W-:Y:S05]  /*7610*/  BSYNC B0 ;  /* 0x0000000000007941 */ /* 0x000fea0003800000 */
.L_x_31:
[----:B------:R-:W-:Y:S01]  /*7620*/  ULDC UR6, c[0x0][0xc] ;  /* 0x0000030000067ab9 */ /* 0x000fe20000000800 */
[----:B------:R-:W-:Y:S01]  /*7630*/  ULDC UR7, c[0x0][0x10] ;  /* 0x0000040000077ab9 */ /* 0x000fe20000000800 */
[----:B01---5:R-:W0:Y:S01]  /*7640*/  LDC R5, c[0x0][0x14] ;  /* 0x00000500ff057b82 */ /* 0x023e220000000800 */
[----:B------:R-:W-:Y:S01]  /*7650*/  UIMAD.WIDE.U32 UR6, UR6, UR7, URZ ;  /* 0x00000007060672a5 */ /* 0x000fe2000f8e003f */
[----:B------:R-:W-:Y:S01]  /*7660*/  PRMT R6, RZ, 0x7610, R6 ;  /* 0x00007610ff067816 */ /* 0x000fe20000000006 */
[----:B------:R-:W-:-:S04]  /*7670*/  IMAD.MOV.U32 R7, RZ, RZ, -0x1 ;  /* 0xffffffffff077424 */ /* 0x000fc800078e00ff */
[----:B0-----:R-:W-:-:S04]  /*7680*/  IMAD.WIDE.U32 R2, R5, UR6, R2 ;  /* 0x0000000605027c25 */ /* 0x001fc8000f8e0002 */
[----:B------:R-:W-:Y:S01]  /*7690*/  IMAD R5, R5, UR7, RZ ;  /* 0x0000000705057c24 */ /* 0x000fe2000f8e02ff */
[----:B------:R-:W-:Y:S02]  /*76a0*/  ULDC.64 UR6, c[0x0][0x650] ;  /* 0x0001940000067ab9 */ /* 0x000fe40000000a00 */
[----:B------:R-:W-:Y:S01]  /*76b0*/  ISETP.GE.U32.AND P0, PT, R2, UR6, PT ;  /* 0x0000000602007c0c */ /* 0x000fe2000bf06070 */
[----:B------:R-:W-:Y:S02]  /*76c0*/  IMAD.IADD R3, R3, 0x1, R5 ;  /* 0x0000000103037824 */ /* 0x000fe400078e0205 */
[----:B------:R-:W-:-:S03]  /*76d0*/  IMAD.MOV.U32 R5, RZ, RZ, -0x1 ;  /* 0xffffffffff057424 */ /* 0x000fc600078e00ff */
[----:B------:R-:W-:-:S13]  /*76e0*/  ISETP.GE.U32.AND.EX P0, PT, R3, UR7, PT, P0 ;  /* 0x0000000703007c0c */ /* 0x000fda000bf06100 */
[----:B------:R-:W-:Y:S05]  /*76f0*/  @P0 BRA `(.L_x_162) ;  /* 0x0000000400600947 */ /* 0x000fea0003800000 */
[----:B------:R-:W0:Y:S01]  /*7700*/  S2R R20, SR_CTAID.X ;  /* 0x0000000000147919 */ /* 0x000e220000002500 */
[----:B------:R-:W1:Y:S01]  /*7710*/  LDC.64 R14, c[0x0][0x628] ;  /* 0x00018a00ff0e7b82 */ /* 0x000e620000000a00 */
[----:B------:R-:W-:Y:S01]  /*7720*/  ULDC UR6, c[0x0][0x150] ;  /* 0x0000540000067ab9 */ /* 0x000fe20000000800 */
[----:B--234-:R-:W-:Y:S01]  /*7730*/  IMAD.MOV.U32 R12, RZ, RZ, R2 ;  /* 0x000000ffff0c7224 */ /* 0x01cfe200078e0002 */
[----:B------:R-:W2:Y:S01]  /*7740*/  S2R R22, SR_CTAID.Y ;  /* 0x0000000000167919 */ /* 0x000ea20000002600 */
[----:B------:R-:W-:-:S04]  /*7750*/  IMAD.MOV.U32 R13, RZ, RZ, R3 ;  /* 0x000000ffff0d7224 */ /* 0x000fc800078e0003 */
[----:B------:R-:W3:Y:S08]  /*7760*/  LDC R23, c[0x0][0x144] ;  /* 0x00005100ff177b82 */ /* 0x000ef00000000800 */
[----:B------:R-:W4:Y:S08]  /*7770*/  LDC R16, c[0x0][0x630] ;  /* 0x00018c00ff107b82 */ /* 0x000f300000000800 */
[----:B------:R-:W2:Y:S01]  /*7780*/  LDC.64 R18, c[0x0][0x620] ;  /* 0x00018800ff127b82 */ /* 0x000ea20000000a00 */
[----:B-1----:R-:W-:-:S04]  /*7790*/  ISETP.NE.U32.AND P0, PT, R14, RZ, PT ;  /* 0x000000ff0e00720c */ /* 0x002fc80003f05070 */
[----:B------:R-:W-:Y:S02]  /*77a0*/  ISETP.NE.AND.EX P0, PT, R15, RZ, PT, P0 ;  /* 0x000000ff0f00720c */ /* 0x000fe40003f05300 */
[----:B0-----:R-:W-:-:S05]  /*77b0*/  I2FP.F32.U32 R5, R20 ;  /* 0x0000001400057245 */ /* 0x001fca0000201000 */
[----:B------:R-:W-:-:S04]  /*77c0*/  FMUL R5, R5, UR6 ;  /* 0x0000000605057c20 */ /* 0x000fc80008400000 */
[----:B------:R0:W1:Y:S02]  /*77d0*/  F2I.U32.TRUNC.NTZ R21, R5 ;  /* 0x0000000500157305 */ /* 0x000064000020f000 */
[----:B---34-:R-:W-:Y:S05]  /*77e0*/  @!P0 BRA `(.L_x_163) ;  /* 0x0000000000288947 */ /* 0x018fea0003800000 */
[----:B0-----:R-:W0:Y:S02]  /*77f0*/  LDC R5, c[0x0][0x634] ;  /* 0x00018d00ff057b82 */ /* 0x001e240000000800 */
        /* <DEDUP_REMOVED lines=9> */
.L_x_163:
[-CC-:B------:R-:W-:Y:S01]  /*7890*/  SHF.R.U64 R17, R12, R16.reuse, R13.reuse ;  /* 0x000000100c117219 */ /* 0x180fe2000000120d */
[----:B------:R-:W3:Y:S01]  /*78a0*/  LDC.64 R28, c[0x0][0x640] ;  /* 0x00019000ff1c7b82 */ /* 0x000ee20000000a00 */
[----:B0-----:R-:W-:Y:S01]  /*78b0*/  SHF.R.U32.HI R5, RZ, R16, R13 ;  /* 0x00000010ff057219 */ /* 0x001fe2000001160d */
[----:B-1----:R-:W-:Y:S01]  /*78c0*/  IMAD.MOV R21, RZ, RZ, -R21 ;  /* 0x000000ffff157224 */ /* 0x002fe200078e0a15 */
[----:B------:R-:W-:Y:S01]  /*78d0*/  IADD3 R11, P0, RZ, -R17, RZ ;  /* 0x80000011ff0b7210 */ /* 0x000fe20007f1e0ff */
[----:B------:R-:W-:Y:S02]  /*78e0*/  ULDC UR6, c[0x0][0x154] ;  /* 0x0000550000067ab9 */ /* 0x000fe40000000800 */
[----:B------:R-:W-:Y:S02]  /*78f0*/  IMAD R23, R23, R21, R20 ;  /* 0x0000001517177224 */ /* 0x000fe400078e0214 */
[----:B------:R-:W0:Y:S01]  /*7900*/  LDC R12, c[0x0][0x618] ;  /* 0x00018600ff0c7b82 */ /* 0x000e220000000800 */
[----:B------:R-:W-:-:S02]  /*7910*/  IMAD.X R5, RZ, RZ, ~R5, P0 ;  /* 0x000000ffff057224 */ /* 0x000fc400000e0e05 */
[----:B--2---:R-:W-:-:S04]  /*7920*/  IMAD.WIDE.U32 R6, R11, R18, R2 ;  /* 0x000000120b067225 */ /* 0x004fc800078e0002 */
[----:B------:R-:W-:Y:S01]  /*7930*/  IMAD R10, R5, R18, RZ ;  /* 0x00000012050a7224 */ /* 0x000fe200078e02ff */
[----:B------:R-:W1:Y:S03]  /*7940*/  LDC R24, c[0x0][0x608] ;  /* 0x00018200ff187b82 */ /* 0x000e660000000800 */
[----:B------:R-:W-:Y:S02]  /*7950*/  IMAD R5, R11, R19, R10 ;  /* 0x000000130b057224 */ /* 0x000fe400078e020a */
[----:B------:R-:W-:Y:S02]  /*7960*/  IMAD.MOV.U32 R11, RZ, RZ, 0x1 ;  /* 0x00000001ff0b7424 */ /* 0x000fe400078e00ff */
[----:B------:R-:W-:Y:S01]  /*7970*/  IMAD.IADD R5, R7, 0x1, R5 ;  /* 0x0000000107057824 */ /* 0x000fe200078e0205 */
[----:B------:R-:W2:Y:S01]  /*7980*/  LDC R26, c[0x0][0x658] ;  /* 0x00019600ff1a7b82 */ /* 0x000ea20000000800 */
[----:B------:R-:W-:-:S02]  /*7990*/  I2FP.F32.U32 R7, R22 ;  /* 0x0000001600077245 */ /* 0x000fc40000201000 */
[----:B---3--:R-:W-:-:S03]  /*79a0*/  ISETP.NE.U32.AND P0, PT, R28, RZ, PT ;  /* 0x000000ff1c00720c */ /* 0x008fc60003f05070 */
[----:B------:R-:W-:Y:S01]  /*79b0*/  FMUL R10, R7, UR6 ;  /* 0x00000006070a7c20 */ /* 0x000fe20008400000 */
[----:B------:R-:W-:Y:S01]  /*79c0*/  ISETP.NE.AND.EX P0, PT, R29, RZ, PT, P0 ;  /* 0x000000ff1d00720c */ /* 0x000fe20003f05300 */
[----:B------:R-:W3:Y:S01]  /*79d0*/  LDC R21, c[0x0][0x148] ;  /* 0x00005200ff157b82 */ /* 0x000ee20000000800 */
[-CC-:B0-----:R-:W-:Y:S01]  /*79e0*/  SHF.R.U64 R16, R6, R12.reuse, R5.reuse ;  /* 0x0000000c06107219 */ /* 0x181fe20000001205 */
[----:B------:R0:W4:Y:S01]  /*79f0*/  F2I.U32.TRUNC.NTZ R18, R10 ;  /* 0x0000000a00127305 */ /* 0x000122000020f000 */
[----:B------:R-:W-:Y:S01]  /*7a00*/  SHF.R.U32.HI R5, RZ, R12, R5 ;  /* 0x0000000cff057219 */ /* 0x000fe20000011605 */
[----:B------:R-:W-:-:S04]  /*7a10*/  IMAD.MOV.U32 R7, RZ, RZ, -0x1 ;  /* 0xffffffffff077424 */ /* 0x000fc800078e00ff */
[----:B------:R-:W0:Y:S01]  /*7a20*/  LDC R20, c[0x0][0x600] ;  /* 0x00018000ff147b82 */ /* 0x000e220000000800 */
[-CC-:B-1----:R-:W-:Y:S02]  /*7a30*/  SHF.R.U64 R14, R16, R24.reuse, R5.reuse ;  /* 0x00000018100e7219 */ /* 0x182fe40000001205 */
[----:B------:R-:W-:-:S05]  /*7a40*/  SHF.R.U32.HI R5, RZ, R24, R5 ;  /* 0x00000018ff057219 */ /* 0x000fca0000011605 */
[----:B------:R-:W1:Y:S01]  /*7a50*/  LDC R27, c[0x0][0x648] ;  /* 0x00019200ff1b7b82 */ /* 0x000e620000000800 */
[-C--:B--2---:R-:W-:Y:S02]  /*7a60*/  SHF.L.U32 R6, R7, R26.reuse, RZ ;  /* 0x0000001a07067219 */ /* 0x084fe400000006ff */
[-CC-:B------:R-:W-:Y:S02]  /*7a70*/  SHF.R.U64 R19, R14, R26.reuse, R5.reuse ;  /* 0x0000001a0e137219 */ /* 0x180fe40000001205 */
[----:B------:R-:W-:Y:S02]  /*7a80*/  SHF.R.U32.HI R7, RZ, R26, R5 ;  /* 0x0000001aff077219 */ /* 0x000fe40000011605 */
[----:B------:R-:W-:Y:S01]  /*7a90*/  LOP3.LUT R25, RZ, R6, RZ, 0x33, !PT ;  /* 0x00000006ff197212 */ /* 0x000fe200078e33ff */
[----:B------:R-:W2:Y:S01]  /*7aa0*/  LDC R30, c[0x0][0x638] ;  /* 0x00018e00ff1e7b82 */ /* 0x000ea20000000800 */
[----:B------:R-:W-:Y:S01]  /*7ab0*/  SHF.L.U32 R26, R11, R26, RZ ;  /* 0x0000001a0b1a7219 */ /* 0x000fe200000006ff */
[----:B------:R-:W-:-:S06]  /*7ac0*/  IMAD.MOV.U32 R6, RZ, RZ, R19 ;  /* 0x000000ffff067224 */ /* 0x000fcc00078e0013 */
[----:B------:R-:W0:Y:S01]  /*7ad0*/  LDC R31, c[0x0][0x610] ;  /* 0x00018400ff1f7b82 */ /* 0x000e220000000800 */
[----:B----4-:R-:W-:Y:S05]  /*7ae0*/  @!P0 BRA `(.L_x_164) ;  /* 0x0000000000288947 */ /* 0x010fea0003800000 */
[----:B------:R-:W4:Y:S02]  /*7af0*/  LDC R6, c[0x0][0x64c] ;  /* 0x00019300ff067b82 */ /* 0x000f240000000800 */
[----:B----4-:R-:W-:-:S05]  /*7b00*/  IADD3 R5, P0, R19, R6, RZ ;  /* 0x0000000613057210 */ /* 0x010fca0007f1e0ff */
[----:B------:R-:W-:-:S04]  /*7b10*/  IMAD.X R15, RZ, RZ, R7, P0 ;  /* 0x000000ffff0f7224 */ /* 0x000fc800000e0607 */
[----:B------:R-:W-:-:S04]  /*7b20*/  IMAD.WIDE.U32 R6, R15, R28, RZ ;  /* 0x0000001c0f067225 */ /* 0x000fc800078e00ff */
[----:B0-----:R-:W-:-:S04]  /*7b30*/  IMAD.WIDE.U32 R10, P0, R5, R29, R6 ;  /* 0x0000001d050a7225 */ /* 0x001fc80007800006 */
[----:B------:R-:W-:-:S04]  /*7b40*/  IMAD.WIDE.U32 R6, R5, R28, RZ ;  /* 0x0000001c05067225 */ /* 0x000fc800078e00ff */
[----:B------:R-:W-:Y:S01]  /*7b50*/  IMAD.X R13, RZ, RZ, RZ, P0 ;  /* 0x000000ffff0d7224 */ /* 0x000fe200000e06ff */
[----:B------:R-:W-:Y:S01]  /*7b60*/  IADD3 RZ, P0, R7, R10, RZ ;  /* 0x0000000a07ff7210 */ /* 0x000fe20007f1e0ff */
[----:B------:R-:W-:-:S04]  /*7b70*/  IMAD.MOV.U32 R12, RZ, RZ, R11 ;  /* 0x000000ffff0c7224 */ /* 0x000fc800078e000b */
[----:B------:R-:W-:-:S08]  /*7b80*/  IMAD.WIDE.U32.X R6, R15, R29, R12, P0 ;  /* 0x0000001d0f067225 */ /* 0x000fd000000e040c */
.L_x_164:
[----:B-1----:R-:W-:Y:S01]  /*7b90*/  SHF.R.U64 R5, R6, R27, R7 ;  /* 0x0000001b06057219 */ /* 0x002fe20000001207 */
[----:B0-----:R-:W-:Y:S01]  /*7ba0*/  VIADD R7, R20, 0xffffffff ;  /* 0xffffffff14077836 */ /* 0x001fe20000000000 */
[----:B------:R-:W-:Y:S01]  /*7bb0*/  LOP3.LUT R32, R14, R25, RZ, 0xc0, !PT ;  /* 0x000000190e207212 */ /* 0x000fe200078ec0ff */
[----:B------:R-:W-:Y:S02]  /*7bc0*/  IMAD.MOV R18, RZ, RZ, -R18 ;  /* 0x000000ffff127224 */ /* 0x000fe400078e0a12 */
[----:B------:R-:W-:Y:S01]  /*7bd0*/  IMAD.MOV R6, RZ, RZ, -R5 ;  /* 0x000000ffff067224 */ /* 0x000fe200078e0a05 */
[----:B------:R-:W-:Y:S01]  /*7be0*/  LOP3.LUT R16, R16, R7, RZ, 0xc0, !PT ;  /* 0x0000000710107212 */ /* 0x000fe200078ec0ff */
[----:B------:R-:W-:Y:S02]  /*7bf0*/  IMAD R32, R26, R5, R32 ;  /* 0x000000051a207224 */ /* 0x000fe400078e0220 */
[----:B---3--:R-:W-:Y:S02]  /*7c00*/  @P3 IMAD R23, R21, R18, R22 ;  /* 0x0000001215173224 */ /* 0x008fe400078e0216 */
[----:B--2---:R-:W-:-:S02]  /*7c10*/  IMAD R5, R6, R30, R19 ;  /* 0x0000001e06057224 */ /* 0x004fc400078e0213 */
[----:B------:R-:W-:Y:S02]  /*7c20*/  IMAD R32, R32, R31, R23 ;  /* 0x0000001f20207224 */ /* 0x000fe400078e0217 */
[----:B------:R-:W-:Y:S02]  /*7c30*/  IMAD R5, R5, R20, R16 ;  /* 0x0000001405057224 */ /* 0x000fe400078e0210 */
[----:B------:R-:W-:-:S03]  /*7c40*/  IMAD.MOV.U32 R6, RZ, RZ, 0x1 ;  /* 0x00000001ff067424 */ /* 0x000fc600078e00ff */
[----:B------:R-:W-:Y:S02]  /*7c50*/  SEL R7, R5, R32, !P3 ;  /* 0x0000002005077207 */ /* 0x000fe40005800000 */
[----:B------:R-:W-:Y:S01]  /*7c60*/  SEL R32, R32, R5, !P3 ;  /* 0x0000000520207207 */ /* 0x000fe20005800000 */
[----:B------:R-:W-:-:S07]  /*7c70*/  IMAD.MOV.U32 R5, RZ, RZ, R17 ;  /* 0x000000ffff057224 */ /* 0x000fce00078e0011 */
.L_x_162:
[----:B------:R-:W-:Y:S01]  /*7c80*/  LOP3.LUT P0, RZ, R6, 0xff, RZ, 0xc0, !PT ;  /* 0x000000ff06ff7812 */ /* 0x000fe2000780c0ff */
[----:B------:R-:W-:-:S12]  /*7c90*/  IMAD.MOV.U32 R6, RZ, RZ, R32 ;  /* 0x000000ffff067224 */ /* 0x000fd800078e0020 */
[----:B------:R-:W-:Y:S05]  /*7ca0*/  @P0 BRA `(.L_x_165) ;  /* 0xffffff9000a40947 */ /* 0x000fea000383ffff */
[----:B------:R-:W-:Y:S05]  /*7cb0*/  EXIT ;  /* 0x000000000000794d */ /* 0x000fea0003800000 */
.L_x_3:
[----:B0-----:R-:W-:Y:S01]  /*7cc0*/  ULDC.64 UR4, c[0x0][0x650] ;  /* 0x0001940000047ab9 */ /* 0x001fe20000000a00 */
        /* <DEDUP_REMOVED lines=25> */
.L_x_167:
[--C-:B------:R-:W-:Y:S01]  /*7e60*/  SHF.R.U64 R16, R14, R18, R15.reuse ;  /* 0x000000120e107219 */ /* 0x100fe2000000120f */
[----:B------:R-:W0:Y:S01]  /*7e70*/  LDC R22, c[0x0][0x618] ;  /* 0x00018600ff167b82 */ /* 0x000e220000000800 */
[----:B------:R-:W-:Y:S01]  /*7e80*/  I2FP.F32.U32 R7, R8 ;  /* 0x0000000800077245 */ /* 0x000fe20000201000 */
[----:B------:R-:W-:Y:S01]  /*7e90*/  ULDC UR4, c[0x0][0x150] ;  /* 0x0000540000047ab9 */ /* 0x000fe20000000800 */
[----:B------:R-:W-:Y:S02]  /*7ea0*/  SHF.R.U32.HI R6, RZ, R18, R15 ;  /* 0x00000012ff067219 */ /* 0x000fe4000001160f */
[----:B------:R-:W-:Y:S01]  /*7eb0*/  IADD3 R9, P0, RZ, -R16, RZ ;  /* 0x80000010ff097210 */ /* 0x000fe20007f1e0ff */
[----:B------:R-:W-:Y:S01]  /*7ec0*/  FMUL R13, R7, UR4 ;  /* 0x00000004070d7c20 */ /* 0x000fe20008400000 */
[----:B------:R-:W-:Y:S01]  /*7ed0*/  ULDC UR4, c[0x0][0x154] ;  /* 0x0000550000047ab9 */ /* 0x000fe20000000800 */
[----:B------:R-:W1:Y:S02]  /*7ee0*/  LDC.64 R24, c[0x0][0x640] ;  /* 0x00019000ff187b82 */ /* 0x000e640000000a00 */
[----:B------:R-:W-:-:S02]  /*7ef0*/  IMAD.X R11, RZ, RZ, ~R6, P0 ;  /* 0x000000ffff0b7224 */ /* 0x000fc400000e0e06 */
[----:B------:R-:W2:Y:S01]  /*7f00*/  F2I.U32.TRUNC.NTZ R13, R13 ;  /* 0x0000000d000d7305 */ /* 0x000ea2000020f000 */
[----:B------:R-:W-:-:S03]  /*7f10*/  IMAD.WIDE.U32 R6, R9, R20, R2 ;  /* 0x0000001409067225 */ /* 0x000fc600078e0002 */
[----:B------:R-:W3:Y:S01]  /*7f20*/  LDC R15, c[0x0][0x144] ;  /* 0x00005100ff0f7b82 */ /* 0x000ee20000000800 */
[----:B------:R-:W-:-:S04]  /*7f30*/  IMAD R12, R11, R20, RZ ;  /* 0x000000140b0c7224 */ /* 0x000fc800078e02ff */
[----:B------:R-:W-:Y:S02]  /*7f40*/  IMAD R9, R9, R21, R12 ;  /* 0x0000001509097224 */ /* 0x000fe400078e020c */
[----:B------:R-:W-:Y:S01]  /*7f50*/  IMAD.MOV.U32 R12, RZ, RZ, -0x1 ;  /* 0xffffffffff0c7424 */ /* 0x000fe200078e00ff */
[----:B------:R-:W4:Y:S01]  /*7f60*/  LDC R18, c[0x0][0x608] ;  /* 0x00018200ff127b82 */ /* 0x000f220000000800 */
[----:B------:R-:W-:Y:S01]  /*7f70*/  IMAD.IADD R7, R7, 0x1, R9 ;  /* 0x0000000107077824 */ /* 0x000fe200078e0209 */
[----:B------:R-:W-:-:S04]  /*7f80*/  I2FP.F32.U32 R9, R10 ;  /* 0x0000000a00097245 */ /* 0x000fc80000201000 */
[-C--:B0-----:R-:W-:Y:S01]  /*7f90*/  SHF.R.U64 R14, R6, R22.reuse, R7 ;  /* 0x00000016060e7219 */ /* 0x081fe20000001207 */
[----:B--2---:R-:W-:Y:S01]  /*7fa0*/  IMAD.MOV R6, RZ, RZ, -R13 ;  /* 0x000000ffff067224 */ /* 0x004fe200078e0a0d */
[----:B------:R-:W0:Y:S01]  /*7fb0*/  LDC R11, c[0x0][0x658] ;  /* 0x00019600ff0b7b82 */ /* 0x000e220000000800 */
[----:B-1----:R-:W-:Y:S01]  /*7fc0*/  ISETP.NE.U32.AND P0, PT, R24, RZ, PT ;  /* 0x000000ff1800720c */ /* 0x002fe20003f05070 */
[----:B------:R-:W-:Y:S01]  /*7fd0*/  FMUL R9, R9, UR4 ;  /* 0x0000000409097c20 */ /* 0x000fe20008400000 */
[----:B------:R-:W-:Y:S02]  /*7fe0*/  SHF.R.U32.HI R7, RZ, R22, R7 ;  /* 0x00000016ff077219 */ /* 0x000fe40000011607 */
[----:B------:R-:W-:-:S03]  /*7ff0*/  ISETP.NE.AND.EX P0, PT, R25, RZ, PT, P0 ;  /* 0x000000ff1900720c */ /* 0x000fc60003f05300 */
[----:B------:R-:W1:Y:S01]  /*8000*/  LDC R21, c[0x0][0x148] ;  /* 0x00005200ff157b82 */ /* 0x000e620000000800 */
[----:B---3--:R-:W-:Y:S02]  /*8010*/  IMAD R22, R15, R6, R8 ;  /* 0x000000060f167224 */ /* 0x008fe400078e0208 */
[----:B------:R-:W-:-:S05]  /*8020*/  IMAD.MOV.U32 R8, RZ, RZ, 0x1 ;  /* 0x00000001ff087424 */ /* 0x000fca00078e00ff */
[----:B------:R-:W2:Y:S01]  /*8030*/  LDC R20, c[0x0][0x600] ;  /* 0x00018000ff147b82 */ /* 0x000ea20000000800 */
[-CC-:B----4-:R-:W-:Y:S02]  /*8040*/  SHF.R.U64 R17, R14, R18.reuse, R7.reuse ;  /* 0x000000120e117219 */ /* 0x190fe40000001207 */
[----:B------:R-:W-:Y:S02]  /*8050*/  SHF.R.U32.HI R6, RZ, R18, R7 ;  /* 0x00000012ff067219 */ /* 0x000fe40000011607 */
[----:B------:R3:W4:Y:S03]  /*8060*/  F2I.U32.TRUNC.NTZ R18, R9 ;  /* 0x0000000900127305 */ /* 0x000726000020f000 */
[----:B------:R-:W1:Y:S01]  /*8070*/  LDC R23, c[0x0][0x648] ;  /* 0x00019200ff177b82 */ /* 0x000e620000000800 */
[-C--:B0-----:R-:W-:Y:S02]  /*8080*/  SHF.R.U64 R19, R17, R11.reuse, R6 ;  /* 0x0000000b11137219 */ /* 0x081fe40000001206 */
[----:B------:R-:W-:-:S02]  /*8090*/  SHF.L.U32 R12, R12, R11, RZ ;  /* 0x0000000b0c0c7219 */ /* 0x000fc400000006ff */
[-C--:B------:R-:W-:Y:S01]  /*80a0*/  SHF.R.U32.HI R7, RZ, R11.reuse, R6 ;  /* 0x0000000bff077219 */ /* 0x080fe20000011606 */
[----:B------:R-:W-:Y:S01]  /*80b0*/  IMAD.MOV.U32 R6, RZ, RZ, R19 ;  /* 0x000000ffff067224 */ /* 0x000fe200078e0013 */
[----:B------:R-:W-:Y:S01]  /*80c0*/  SHF.L.U32 R27, R8, R11, RZ ;  /* 0x0000000b081b7219 */ /* 0x000fe200000006ff */
[----:B------:R-:W0:Y:S01]  /*80d0*/  LDC R26, c[0x0][0x638] ;  /* 0x00018e00ff1a7b82 */ /* 0x000e220000000800 */
[----:B------:R-:W-:-:S07]  /*80e0*/  LOP3.LUT R28, RZ, R12, RZ, 0x33, !PT ;  /* 0x0000000cff1c7212 */ /* 0x000fce00078e33ff */
[----:B------:R-:W0:Y:S01]  /*80f0*/  LDC R29, c[0x0][0x610] ;  /* 0x00018400ff1d7b82 */ /* 0x000e220000000800 */
[----:B---34-:R-:W-:Y:S05]  /*8100*/  @!P0 BRA `(.L_x_168) ;  /* 0x0000000000288947 */ /* 0x018fea0003800000 */
        /* <DEDUP_REMOVED lines=10> */
.L_x_168:
[----:B-1----:R-:W-:Y:S01]  /*81b0*/  SHF.R.U64 R7, R6, R23, R7 ;  /* 0x0000001706077219 */ /* 0x002fe20000001207 */
[----:B--2---:R-:W-:Y:S01]  /*81c0*/  VIADD R9, R20, 0xffffffff ;  /* 0xffffffff14097836 */ /* 0x004fe20000000000 */
[----:B------:R-:W-:Y:S01]  /*81d0*/  LOP3.LUT R6, R17, R28, RZ, 0xc0, !PT ;  /* 0x0000001c11067212 */ /* 0x000fe200078ec0ff */
[----:B------:R-:W-:Y:S02]  /*81e0*/  IMAD.MOV R18, RZ, RZ, -R18 ;  /* 0x000000ffff127224 */ /* 0x000fe400078e0a12 */
[----:B------:R-:W-:Y:S02]  /*81f0*/  IMAD.MOV R8, RZ, RZ, -R7 ;  /* 0x000000ffff087224 */ /* 0x000fe400078e0a07 */
[----:B------:R-:W-:Y:S01]  /*8200*/  IMAD R11, R27, R7, R6 ;  /* 0x000000071b0b7224 */ /* 0x000fe200078e0206 */
[----:B------:R-:W-:Y:S01]  /*8210*/  LOP3.LUT R7, R14, R9, RZ, 0xc0, !PT ;  /* 0x000000090e077212 */ /* 0x000fe200078ec0ff */
[----:B------:R-:W-:Y:S02]  /*8220*/  @P3 IMAD R22, R21, R18, R10 ;  /* 0x0000001215163224 */ /* 0x000fe400078e020a */
[----:B0-----:R-:W-:-:S02]  /*8230*/  IMAD R6, R8, R26, R19 ;  /* 0x0000001a08067224 */ /* 0x001fc400078e0213 */
[----:B------:R-:W-:Y:S02]  /*8240*/  IMAD R11, R11, R29, R22 ;  /* 0x0000001d0b0b7224 */ /* 0x000fe400078e0216 */
[----:B------:R-:W-:Y:S02]  /*8250*/  IMAD R6, R6, R20, R7 ;  /* 0x0000001406067224 */ /* 0x000fe400078e0207 */
[----:B------:R-:W-:-:S03]  /*8260*/  IMAD.MOV.U32 R8, RZ, RZ, 0x1 ;  /* 0x00000001ff087424 */ /* 0x000fc600078e00ff */
[----:B------:R-:W-:Y:S02]  /*8270*/  SEL R14, R6, R11, !P3 ;  /* 0x0000000b060e7207 */ /* 0x000fe40005800000 */
[----:B------:R-:W-:Y:S01]  /*8280*/  SEL R11, R11, R6, !P3 ;  /* 0x000000060b0b7207 */ /* 0x000fe20005800000 */
[----:B------:R-:W-:Y:S01]  /*8290*/  IMAD.MOV.U32 R6, RZ, RZ, R16 ;  /* 0x000000ffff067224 */ /* 0x000fe200078e0010 */
[----:B------:R-:W-:-:S07]  /*82a0*/  PRMT R7, R8, 0x7610, R7 ;  /* 0x0000761008077816 */ /* 0x000fce0000000007 */
.L_x_166:
[----:B------:R-:W-:-:S08]  /*82b0*/  NOP ;  /* 0x0000000000007918 */ /* 0x000fd00000000000 */
[----:B------:R-:W0:-:S00]  /*82c0*/  USETMAXREG.DEALLOC.CTAPOOL 0x28 ;  /* 0x00000028000079c8 */ /* 0x000e0000080e0500 */
[----:B0-----:R-:W-:-:S13]  /*82d0*/  ISETP.NE.AND P0, PT, R5, RZ, PT ;  /* 0x000000ff0500720c */ /* 0x001fda0003f05270 */
[----:B------:R-:W-:Y:S05]  /*82e0*/  @P0 EXIT ;  /* 0x000000000000094d */ /* 0x000fea0003800000 */
[----:B------:R-:W-:Y:S01]  /*82f0*/  LOP3.LUT P0, RZ, R7, 0xff, RZ, 0xc0, !PT ;  /* 0x000000ff07ff7812 */ /* 0x000fe2000780c0ff */
[----:B------:R-:W-:Y:S02]  /*8300*/  IMAD.MOV.U32 R5, RZ, RZ, 0x1 ;  /* 0x00000001ff057424 */ /* 0x000fe400078e00ff */
[----:B------:R-:W-:-:S10]  /*8310*/  IMAD.MOV.U32 R13, RZ, RZ, RZ ;  /* 0x000000ffff0d7224 */ /* 0x000fd400078e00ff */
[----:B------:R-:W-:Y:S05]  /*8320*/  @!P0 BRA `(.L_x_169) ;  /* 0x0000000c00308947 */ /* 0x000fea0003800000 */
[----:B------:R-:W0:Y:S01]  /*8330*/  LDC R5, c[0x0][0x28c] ;  /* 0x0000a300ff057b82 */ /* 0x000e220000000800 */
[----:B------:R-:W-:Y:S01]  /*8340*/  ULDC UR5, c[0x0][0x600] ;  /* 0x0001800000057ab9 */ /* 0x000fe20000000800 */
[----:B------:R-:W-:Y:S01]  /*8350*/  ULDC UR4, c[0x0][0xc] ;  /* 0x0000030000047ab9 */ /* 0x000fe20000000800 */
[----:B------:R-:W-:Y:S01]  /*8360*/  UIADD3 UR16, UR5, -0x1, URZ ;  /* 0xffffffff05107890 */ /* 0x000fe2000fffe03f */
[C---:B------:R-:W-:Y:S01]  /*8370*/  LOP3.LUT P2, RZ, R0.reuse, 0x7f, RZ, 0xc0, !PT ;  /* 0x0000007f00ff7812 */ /* 0x040fe2000784c0ff */
[----:B------:R-:W-:Y:S01]  /*8380*/  ULDC UR6, c[0x0][0x658] ;  /* 0x0001960000067ab9 */ /* 0x000fe20000000800 */
[----:B------:R-:W-:Y:S01]  /*8390*/  ULDC UR5, c[0x0][0x10] ;  /* 0x0000040000057ab9 */ /* 0x000fe20000000800 */
[----:B------:R-:W-:Y:S01]  /*83a0*/  UMOV UR7, 0xffffffff ;  /* 0xffffffff00077882 */ /* 0x000fe20000000000 */
[----:B------:R-:W-:Y:S01]  /*83b0*/  UMOV UR8, 0x1 ;  /* 0x0000000100087882 */ /* 0x000fe20000000000 */
[----:B------:R-:W-:Y:S01]  /*83c0*/  UIMAD.WIDE.U32 UR4, UR4, UR5, URZ ;  /* 0x00000005040472a5 */ /* 0x000fe2000f8e003f */
[----:B------:R-:W-:Y:S01]  /*83d0*/  LOP3.LUT P0, RZ, R0, 0x1f, RZ, 0xc0, !PT ;  /* 0x0000001f00ff7812 */ /* 0x000fe2000780c0ff */
[----:B------:R-:W-:Y:S01]  /*83e0*/  USHF.L.U32 UR7, UR7, UR6, URZ ;  /* 0x0000000607077299 */ /* 0x000fe2000800063f */
[----:B------:R-:W-:Y:S01]  /*83f0*/  BSSY B0, `(.L_x_169) ;  /* 0x00000bf000007945 */ /* 0x000fe20003800000 */
[----:B------:R-:W-:Y:S01]  /*8400*/  USHF.L.U32 UR18, UR8, UR6, URZ ;  /* 0x0000000608127299 */ /* 0x000fe2000800063f */
[----:B------:R-:W-:Y:S01]  /*8410*/  IMAD.MOV.U32 R15, RZ, RZ, 0x1 ;  /* 0x00000001ff0f7424 */ /* 0x000fe200078e00ff */
[----:B------:R-:W-:Y:S01]  /*8420*/  LOP3.LUT R16, R4, 0x2, RZ, 0xfc, !PT ;  /* 0x0000000204107812 */ /* 0x000fe200078efcff */
[----:B------:R-:W-:Y:S01]  /*8430*/  ULDC UR6, c[0x0][0x14] ;  /* 0x0000050000067ab9 */ /* 0x000fe20000000800 */
[----:B------:R-:W-:Y:S01]  /*8440*/  PLOP3.LUT P0, PT, P0, P2, PT, 0x8a, 0x0 ;  /* 0x000000000000781c */ /* 0x000fe20000705172 */
[----:B------:R-:W-:Y:S01]  /*8450*/  UIMAD.WIDE.U32 UR20, UR4, UR6, URZ ;  /* 0x00000006041472a5 */ /* 0x000fe2000f8e003f */
[----:B------:R-:W-:Y:S01]  /*8460*/  IMAD.MOV.U32 R13, RZ, RZ, RZ ;  /* 0x000000ffff0d7224 */ /* 0x000fe200078e00ff */
[----:B------:R-:W-:-:S02]  /*8470*/  UIMAD UR13, UR5, UR6, URZ ;  /* 0x00000006050d72a4 */ /* 0x000fc4000f8e023f */
[----:B------:R-:W-:Y:S01]  /*8480*/  ULOP3.LUT UR17, URZ, UR7, URZ, 0x33, !UPT ;  /* 0x000000073f117292 */ /* 0x000fe2000f8e333f */
[----:B0-----:R-:W-:Y:S01]  /*8490*/  VIADD R5, R5, 0x1f ;  /* 0x0000001f05057836 */ /* 0x001fe20000000000 */
[----:B------:R-:W-:Y:S01]  /*84a0*/  UIADD3 UR13, UR21, UR13, URZ ;  /* 0x0000000d150d7290 */ /* 0x000fe2000fffe03f */
[----:B------:R-:W-:-:S03]  /*84b0*/  ULDC.64 UR22, c[0x0][0x198] ;  /* 0x0000660000167ab9 */ /* 0x000fc60000000a00 */
[----:B------:R-:W-:-:S04]  /*84c0*/  SHF.R.S32.HI R8, RZ, 0x1f, R5 ;  /* 0x0000001fff087819 */ /* 0x000fc80000011405 */
[----:B------:R-:W-:Y:S01]  /*84d0*/  LEA.HI R8, R8, R5, RZ, 0x5 ;  /* 0x0000000508087211 */ /* 0x000fe200078f28ff */
[----:B------:R-:W-:-:S03]  /*84e0*/  IMAD.MOV.U32 R5, RZ, RZ, 0x1 ;  /* 0x00000001ff057424 */ /* 0x000fc600078e00ff */
[----:B------:R-:W-:-:S05]  /*84f0*/  SHF.R.S32.HI R12, RZ, 0x5, R8 ;  /* 0x00000005ff0c7819 */ /* 0x000fca0000011408 */
[----:B------:R-:W-:-:S07]  /*8500*/  VIADD R0, R12, 0x1 ;  /* 0x000000010c007836 */ /* 0x000fce0000000000 */
.L_x_181:
[----:B------:R-:W-:-:S03]  /*8510*/  UMOV UR4, 0xffffffff ;  /* 0xffffffff00047882 */ /* 0x000fc60000000000 */
[----:B------:R-:W-:Y:S05]  /*8520*/  BRA.DIV UR4, `(.L_x_170) ;  /* 0x0000000e04c47947 */ /* 0x000fea000b800000 */
[----:B------:R-:W-:-:S13]  /*8530*/  ELECT P1, URZ, PT ;  /* 0x00000000003f782f */ /* 0x000fda0003820000 */
.L_x_193:
[----:B------:R-:W0:Y:S01]  /*8540*/  LDC R7, c[0x0][0x28c] ;  /* 0x0000a300ff077b82 */ /* 0x000e220000000800 */
[----:B------:R-:W-:Y:S01]  /*8550*/  BSSY B1, `(.L_x_171) ;  /* 0x0000037000017945 */ /* 0x000fe20003800000 */
[----:B0-----:R-:W-:-:S13]  /*8560*/  ISETP.LT.OR P1, PT, R7, 0x1, !P1 ;  /* 0x000000010700780c */ /* 0x001fda0004f21670 */
[----:B------:R-:W-:Y:S05]  /*8570*/  @P1 BRA `(.L_x_172) ;  /* 0x0000000000d01947 */ /* 0x000fea0003800000 */
[----:B------:R-:W-:Y:S02]  /*8580*/  IMAD.SHL.U32 R14, R14, 0x40, RZ ;  /* 0x000000400e0e7824 */ /* 0x000fe400078e00ff */
[----:B------:R-:W-:Y:S02]  /*8590*/  IMAD.SHL.U32 R17, R11, 0x100, RZ ;  /* 0x000001000b117824 */ /* 0x000fe400078e00ff */
[----:B------:R-:W-:Y:S02]  /*85a0*/  IMAD.MOV.U32 R20, RZ, RZ, RZ ;  /* 0x000000ffff147224 */ /* 0x000fe400078e00ff */
[----:B------:R-:W-:Y:S02]  /*85b0*/  IMAD.MOV.U32 R7, RZ, RZ, R0 ;  /* 0x000000ffff077224 */ /* 0x000fe400078e0000 */
[----:B------:R-:W-:Y:S02]  /*85c0*/  IMAD.MOV.U32 R8, RZ, RZ, R5 ;  /* 0x000000ffff087224 */ /* 0x000fe400078e0005 */
[----:B------:R-:W-:-:S07]  /*85d0*/  IMAD.MOV.U32 R9, RZ, RZ, R13 ;  /* 0x000000ffff097224 */ /* 0x000fce00078e000d */
.L_x_176:
[----:B------:R-:W0:Y:S01]  /*85e0*/  S2R R11, SR_CgaCtaId ;  /* 0x00000000000b7919 */ /* 0x000e220000008800 */
[----:B------:R-:W-:-:S04]  /*85f0*/  MOV R10, 0x400 ;  /* 0x00000400000a7802 */ /* 0x000fc80000000f00 */
[----:B0-----:R-:W-:Y:S02]  /*8600*/  LEA R18, R11, R10, 0x18 ;  /* 0x0000000a0b127211 */ /* 0x001fe400078ec0ff */
[----:B------:R-:W-:Y:S01]  /*8610*/  SHF.L.U32 R10, R8, 0x1f, RZ ;  /* 0x0000001f080a7819 */ /* 0x000fe200000006ff */
[----:B------:R-:W0:Y:S02]  /*8620*/  @!P2 LDC R11, c[0x0][0x500] ;  /* 0x00014000ff0bab82 */ /* 0x000e240000000800 */
[----:B------:R-:W-:-:S04]  /*8630*/  IMAD R19, R9, 0x8, R18 ;  /* 0x0000000809137824 */ /* 0x000fc800078e0212 */
[----:B------:R-:W1:Y:S02]  /*8640*/  SYNCS.PHASECHK.TRANS64.TRYWAIT P1, [R19+URZ+0x28], R10 ;  /* 0x0000280a130075a7 */ /* 0x000e64000802017f */
[----:B-1----:R-:W-:Y:S05]  /*8650*/  @!P1 BRA `(.L_x_173) ;  /* 0x0000000c00989947 */ /* 0x002fea0003800000 */
.L_x_194:
[----:B-1----:R-:W-:Y:S01]  /*8660*/  PRMT R10, R16, 0x9910, RZ ;  /* 0x00009910100a7816 */ /* 0x002fe200000000ff */
[----:B0-----:R0:W-:Y:S03]  /*8670*/  @!P2 SYNCS.ARRIVE.TRANS64 RZ, [R19+URZ], R11 ;  /* 0x0000000b13ffa9a7 */ /* 0x0011e6000800003f */
[----:B------:R-:W-:-:S13]  /*8680*/  ISETP.NE.AND P1, PT, R10, 0x2, PT ;  /* 0x000000020a00780c */ /* 0x000fda0003f25270 */
[----:B0-----:R-:W-:Y:S05]  /*8690*/  @P1 BRA `(.L_x_174) ;  /* 0x0000000000041947 */ /* 0x001fea0003800000 */
[----:B------:R-:W-:Y:S01]  /*86a0*/  BPT.TRAP 0x1 ;  /* 0x000000040000795c */ /* 0x000fe20000300000 */
.L_x_174:
[----:B------:R-:W-:Y:S05]  /*86b0*/  @P0 BRA `(.L_x_175) ;  /* 0x0000000000040947 */ /* 0x000fea0003800000 */
[----:B------:R-:W-:Y:S01]  /*86c0*/  BPT.TRAP 0x1 ;  /* 0x000000040000795c */ /* 0x000fe20000300000 */
.L_x_175:
[--C-:B------:R-:W-:Y:S01]  /*86d0*/  IMAD R10, R9, 0x2000, R18.reuse ;  /* 0x00002000090a7824 */ /* 0x100fe200078e0212 */
[----:B------:R-:W-:Y:S01]  /*86e0*/  R2UR UR9, R19 ;  /* 0x00000000130972ca */ /* 0x000fe200000e0000 */
[----:B------:R-:W-:Y:S01]  /*86f0*/  IMAD R18, R9, 0x800, R18 ;  /* 0x0000080009127824 */ /* 0x000fe200078e0212 */
[----:B------:R-:W-:Y:S01]  /*8700*/  UIADD3 UR4, UP0, UR22, 0xf0, URZ ;  /* 0x000000f016047890 */ /* 0x000fe2000ff1e03f */
[----:B------:R-:W-:Y:S01]  /*8710*/  VIADD R7, R7, 0xffffffff ;  /* 0xffffffff07077836 */ /* 0x000fe20000000000 */
[----:B------:R-:W-:Y:S01]  /*8720*/  R2UR UR5, R10 ;  /* 0x000000000a0572ca */ /* 0x000fe200000e0000 */
[----:B------:R-:W-:Y:S01]  /*8730*/  UIADD3 UR24, UP1, UR22, 0x1f0, URZ ;  /* 0x000001f016187890 */ /* 0x000fe2000ff3e03f */
[----:B------:R-:W-:Y:S01]  /*8740*/  R2UR UR8, R18 ;  /* 0x00000000120872ca */ /* 0x000fe200000e0000 */
[----:B------:R-:W-:Y:S01]  /*8750*/  VIADD R9, R9, 0x1 ;  /* 0x0000000109097836 */ /* 0x000fe20000000000 */
[----:B------:R-:W-:Y:S01]  /*8760*/  R2UR UR11, R17 ;  /* 0x00000000110b72ca */ /* 0x000fe200000e0000 */
[----:B------:R-:W-:Y:S01]  /*8770*/  UIADD3.X UR25, URZ, UR23, URZ, UP1, !UPT ;  /* 0x000000173f197290 */ /* 0x000fe20008ffe43f */
[----:B------:R-:W-:Y:S01]  /*8780*/  R2UR UR10, R20 ;  /* 0x00000000140a72ca */ /* 0x000fe200000e0000 */
[----:B------:R-:W-:Y:S01]  /*8790*/  UMOV UR6, 0x0 ;  /* 0x0000000000067882 */ /* 0x000fe20000000000 */
[----:B------:R-:W-:Y:S01]  /*87a0*/  R2UR UR12, R6 ;  /* 0x00000000060c72ca */ /* 0x000fe200000e0000 */
[----:B------:R-:W-:Y:S01]  /*87b0*/  UMOV UR7, 0x10000000 ;  /* 0x1000000000077882 */ /* 0x000fe20000000000 */
[----:B------:R-:W-:Y:S01]  /*87c0*/  R2UR UR19, R14 ;  /* 0x000000000e1372ca */ /* 0x000fe200000e0000 */
[----:B------:R-:W-:Y:S01]  /*87d0*/  VIADD R20, R20, 0x20 ;  /* 0x0000002014147836 */ /* 0x000fe20000000000 */
[----:B------:R-:W-:Y:S01]  /*87e0*/  ISETP.GT.AND P4, PT, R7, 0x1, PT ;  /* 0x000000010700780c */ /* 0x000fe20003f84270 */
[----:B------:R-:W-:Y:S01]  /*87f0*/  UIADD3 UR14, UR5, 0x100, URZ ;  /* 0x00000100050e7890 */ /* 0x000fe2000fffe03f */
[----:B------:R-:W-:Y:S01]  /*8800*/  ISETP.NE.AND P1, PT, R9, 0x5, PT ;  /* 0x000000050900780c */ /* 0x000fe20003f25270 */
[----:B------:R-:W-:-:S02]  /*8810*/  UIADD3.X UR5, URZ, UR23, URZ, UP0, !UPT ;  /* 0x000000173f057290 */ /* 0x000fc400087fe43f */
[----:B------:R-:W-:Y:S01]  /*8820*/  UIADD3 UR15, UR8, 0xa100, URZ ;  /* 0x0000a100080f7890 */ /* 0x000fe2000fffe03f */
[----:B------:R-:W-:Y:S02]  /*8830*/  SEL R11, RZ, 0x1, P1 ;  /* 0x00000001ff0b7807 */ /* 0x000fe40000800000 */
[----:B------:R-:W-:Y:S01]  /*8840*/  UMOV UR8, UR14 ;  /* 0x0000000e00087c82 */ /* 0x000fe20008000000 */
[----:B------:R-:W-:Y:S02]  /*8850*/  SEL R9, R9, RZ, P1 ;  /* 0x000000ff09097207 */ /* 0x000fe40000800000 */
[----:B------:R-:W-:Y:S01]  /*8860*/  LOP3.LUT R8, R8, R11, RZ, 0x3c, !PT ;  /* 0x0000000b08087212 */ /* 0x000fe200078e3cff */
[----:B------:R0:W-:Y:S02]  /*8870*/  UTMALDG.3D [UR8], [UR4], desc[UR6] ;  /* 0x00000608040075b4 */ /* 0x0001e40008011000 */
[----:B0-----:R-:W-:Y:S01]  /*8880*/  UMOV UR8, UR15 ;  /* 0x0000000f00087c82 */ /* 0x001fe20008000000 */
[----:B------:R-:W-:-:S02]  /*8890*/  UMOV UR11, UR19 ;  /* 0x00000013000b7c82 */ /* 0x000fc40008000000 */
[----:B------:R0:W-:Y:S02]  /*88a0*/  UTMALDG.3D [UR8], [UR24], desc[UR6] ;  /* 0x00000608180075b4 */ /* 0x0001e40008011000 */
[----:B0-----:R-:W-:Y:S05]  /*88b0*/  @P4 BRA `(.L_x_176) ;  /* 0xfffffffc00484947 */ /* 0x001fea000383ffff */
.L_x_172:
[----:B------:R-:W-:Y:S05]  /*88c0*/  BSYNC B1 ;  /* 0x0000000000017941 */ /* 0x000fea0003800000 */
.L_x_171:
[----:B------:R-:W-:Y:S01]  /*88d0*/  LOP3.LUT P4, RZ, R15, 0xff, RZ, 0xc0, !PT ;  /* 0x000000ff0fff7812 */ /* 0x000fe2000788c0ff */
[----:B------:R-:W-:Y:S01]  /*88e0*/  IMAD.IADD R13, R12, 0x1, R13 ;  /* 0x000000010c0d7824 */ /* 0x000fe200078e020d */
[----:B------:R-:W-:Y:S01]  /*88f0*/  IADD3 R2, P5, R2, UR20, RZ ;  /* 0x0000001402027c10 */ /* 0x000fe2000ffbe0ff */
[----:B------:R-:W-:Y:S01]  /*8900*/  ULDC.64 UR4, c[0x0][0x650] ;  /* 0x0001940000047ab9 */ /* 0x000fe20000000a00 */
[----:B------:R-:W-:Y:S01]  /*8910*/  BSSY B1, `(.L_x_177) ;  /* 0x000006a000017945 */ /* 0x000fe20003800000 */
[----:B------:R-:W-:Y:S01]  /*8920*/  IMAD.MOV.U32 R11, RZ, RZ, -0x1 ;  /* 0xffffffffff0b7424 */ /* 0x000fe200078e00ff */
[----:B------:R-:W-:Y:S01]  /*8930*/  ISETP.GT.U32.AND P1, PT, R13, 0x4, PT ;  /* 0x000000040d00780c */ /* 0x000fe20003f24070 */
[----:B------:R-:W-:Y:S01]  /*8940*/  IMAD.MOV.U32 R14, RZ, RZ, -0x1 ;  /* 0xffffffffff0e7424 */ /* 0x000fe200078e00ff */
[----:B------:R-:W-:Y:S02]  /*8950*/  IADD3.X R3, R3, UR13, RZ, P5, !PT ;  /* 0x0000000d03037c10 */ /* 0x000fe4000affe4ff */
[----:B------:R-:W-:-:S02]  /*8960*/  ISETP.LT.U32.AND P1, PT, R12, 0x5, P1 ;  /* 0x000000050c00780c */ /* 0x000fc40000f21070 */
[----:B------:R-:W-:Y:S01]  /*8970*/  PRMT R15, RZ, 0x7610, R15 ;  /* 0x00007610ff0f7816 */ /* 0x000fe2000000000f */
[----:B------:R-:W0:Y:S01]  /*8980*/  @P4 S2R R7, SR_CgaCtaId ;  /* 0x0000000000074919 */ /* 0x000e220000008800 */
[----:B------:R-:W-:-:S04]  /*8990*/  @P4 MOV R6, 0x400 ;  /* 0x0000040000064802 */ /* 0x000fc80000000f00 */
[----:B0-----:R-:W-:Y:S01]  /*89a0*/  @P4 LEA R8, R7, R6, 0x18 ;  /* 0x0000000607084211 */ /* 0x001fe200078ec0ff */
[----:B------:R-:W-:Y:S01]  /*89b0*/  IMAD.WIDE.U32 R6, R13, -0x33333333, RZ ;  /* 0xcccccccd0d067825 */ /* 0x000fe200078e00ff */
[----:B------:R-:W-:Y:S02]  /*89c0*/  SEL R6, RZ, 0x1, !P1 ;  /* 0x00000001ff067807 */ /* 0x000fe40004800000 */
[----:B------:R-:W-:Y:S01]  /*89d0*/  ISETP.GE.U32.AND P1, PT, R2, UR4, PT ;  /* 0x0000000402007c0c */ /* 0x000fe2000bf26070 */
[----:B------:R0:W-:Y:S01]  /*89e0*/  @P4 SYNCS.ARRIVE.TRANS64.A1T0 RZ, [R8+URZ+0x68], RZ ;  /* 0x000068ff08ff49a7 */ /* 0x0001e2000810003f */
[----:B------:R-:W-:Y:S02]  /*89f0*/  ISETP.GE.U32.AND P4, PT, R12, 0x5, PT ;  /* 0x000000050c00780c */ /* 0x000fe40003f86070 */
[----:B------:R-:W-:Y:S02]  /*8a00*/  ISETP.GE.U32.AND.EX P1, PT, R3, UR5, PT, P1 ;  /* 0x0000000503007c0c */ /* 0x000fe4000bf26110 */
[----:B------:R-:W-:Y:S01]  /*8a10*/  LOP3.LUT R5, R5, R6, RZ, 0x3c, !PT ;  /* 0x0000000605057212 */ /* 0x000fe200078e3cff */
[----:B------:R-:W-:Y:S01]  /*8a20*/  IMAD.MOV.U32 R6, RZ, RZ, -0x1 ;  /* 0xffffffffff067424 */ /* 0x000fe200078e00ff */
[----:B0-----:R-:W-:-:S02]  /*8a30*/  SHF.R.U32.HI R8, RZ, 0x2, R7 ;  /* 0x00000002ff087819 */ /* 0x001fc40000011607 */
[----:B------:R-:W-:-:S03]  /*8a40*/  PRMT R7, RZ, 0x7610, R7 ;  /* 0x00007610ff077816 */ /* 0x000fc60000000007 */
[----:B------:R-:W-:Y:S02]  /*8a50*/  IMAD R13, R8, -0x5, R13 ;  /* 0xfffffffb080d7824 */ /* 0x000fe400078e020d */
[----:B------:R-:W-:Y:S02]  /*8a60*/  @P4 LOP3.LUT R5, R5, 0x1, R8, 0x78, !PT ;  /* 0x0000000105054812 */ /* 0x000fe400078e7808 */
[----:B------:R-:W-:Y:S05]  /*8a70*/  @P1 BRA `(.L_x_178) ;  /* 0x00000004004c1947 */ /* 0x000fea0003800000 */
[----:B------:R-:W-:Y:S01]  /*8a80*/  ULDC.64 UR4, c[0x0][0x628] ;  /* 0x00018a0000047ab9 */ /* 0x000fe20000000a00 */
[----:B------:R-:W0:Y:S01]  /*8a90*/  S2R R17, SR_CTAID.X ;  /* 0x0000000000117919 */ /* 0x000e220000002500 */
[----:B------:R-:W-:Y:S01]  /*8aa0*/  ISETP.NE.U32.AND P1, PT, RZ, UR4, PT ;  /* 0x00000004ff007c0c */ /* 0x000fe2000bf25070 */
[----:B------:R-:W-:Y:S01]  /*8ab0*/  ULDC UR7, c[0x0][0x630] ;  /* 0x00018c0000077ab9 */ /* 0x000fe20000000800 */
[----:B------:R-:W-:Y:S01]  /*8ac0*/  IMAD.MOV.U32 R6, RZ, RZ, R2 ;  /* 0x000000ffff067224 */ /* 0x000fe200078e0002 */
[----:B------:R-:W1:Y:S01]  /*8ad0*/  S2R R14, SR_CTAID.Y ;  /* 0x00000000000e7919 */ /* 0x000e620000002600 */
[----:B------:R-:W-:Y:S01]  /*8ae0*/  ISETP.NE.AND.EX P1, PT, RZ, UR5, PT, P1 ;  /* 0x00000005ff007c0c */ /* 0x000fe2000bf25310 */
[----:B------:R-:W-:-:S12]  /*8af0*/  IMAD.MOV.U32 R7, RZ, RZ, R3 ;  /* 0x000000ffff077224 */ /* 0x000fd800078e0003 */
[----:B------:R-:W-:Y:S05]  /*8b00*/  @!P1 BRA `(.L_x_179) ;  /* 0x0000000000289947 */ /* 0x000fea0003800000 */
[----:B------:R-:W-:Y:S02]  /*8b10*/  ULDC UR6, c[0x0][0x634] ;  /* 0x00018d0000067ab9 */ /* 0x000fe40000000800 */
[----:B------:R-:W-:-:S05]  /*8b20*/  IADD3 R11, P1, R2, UR6, RZ ;  /* 0x00000006020b7c10 */ /* 0x000fca000ff3e0ff */
[----:B------:R-:W-:-:S04]  /*8b30*/  IMAD.X R19, RZ, RZ, R3, P1 ;  /* 0x000000ffff137224 */ /* 0x000fc800008e0603 */
[----:B------:R-:W-:-:S04]  /*8b40*/  IMAD.WIDE.U32 R8, R19, UR4, RZ ;  /* 0x0000000413087c25 */ /* 0x000fc8000f8e00ff */
[----:B------:R-:W-:-:S04]  /*8b50*/  IMAD.WIDE.U32 R8, P1, R11, UR5, R8 ;  /* 0x000000050b087c25 */ /* 0x000fc8000f820008 */
[----:B------:R-:W-:-:S04]  /*8b60*/  IMAD.WIDE.U32 R10, R11, UR4, RZ ;  /* 0x000000040b0a7c25 */ /* 0x000fc8000f8e00ff */
[----:B------:R-:W-:Y:S01]  /*8b70*/  IMAD.X R7, RZ, RZ, RZ, P1 ;  /* 0x000000ffff077224 */ /* 0x000fe200008e06ff */
[----:B------:R-:W-:Y:S01]  /*8b80*/  IADD3 RZ, P1, R11, R8, RZ ;  /* 0x000000080bff7210 */ /* 0x000fe20007f3e0ff */
[----:B------:R-:W-:-:S04]  /*8b90*/  IMAD.MOV.U32 R6, RZ, RZ, R9 ;  /* 0x000000ffff067224 */ /* 0x000fc800078e0009 */
[----:B------:R-:W-:-:S08]  /*8ba0*/  IMAD.WIDE.U32.X R6, R19, UR5, R6, P1 ;  /* 0x0000000513067c25 */ /* 0x000fd000088e0406 */
.L_x_179:
[--C-:B------:R-:W-:Y:S01]  /*8bb0*/  SHF.R.U64 R10, R6, UR7, R7.reuse ;  /* 0x00000007060a7c19 */ /* 0x100fe20008001207 */
[----:B------:R-:W-:Y:S01]  /*8bc0*/  ULDC.64 UR4, c[0x0][0x620] ;  /* 0x0001880000047ab9 */ /* 0x000fe20000000a00 */
[----:B------:R-:W-:Y:S01]  /*8bd0*/  SHF.R.U32.HI R6, RZ, UR7, R7 ;  /* 0x00000007ff067c19 */ /* 0x000fe20008011607 */
[----:B------:R-:W2:Y:S01]  /*8be0*/  LDC R22, c[0x0][0x144] ;  /* 0x00005100ff167b82 */ /* 0x000ea20000000800 */
[----:B------:R-:W-:Y:S01]  /*8bf0*/  IADD3 R9, P1, RZ, -R10, RZ ;  /* 0x8000000aff097210 */ /* 0x000fe20007f3e0ff */
[----:B------:R-:W-:Y:S01]  /*8c00*/  ULDC.64 UR8, c[0x0][0x640] ;  /* 0x0001900000087ab9 */ /* 0x000fe20000000a00 */
[----:B0-----:R-:W-:Y:S01]  /*8c10*/  I2FP.F32.U32 R11, R17 ;  /* 0x00000011000b7245 */ /* 0x001fe20000201000 */
[----:B------:R-:W-:Y:S02]  /*8c20*/  ULDC UR6, c[0x0][0x608] ;  /* 0x0001820000067ab9 */ /* 0x000fe40000000800 */
[----:B------:R-:W-:Y:S01]  /*8c30*/  IMAD.X R6, RZ, RZ, ~R6, P1 ;  /* 0x000000ffff067224 */ /* 0x000fe200008e0e06 */
[----:B------:R-:W-:Y:S01]  /*8c40*/  ISETP.NE.U32.AND P1, PT, RZ, UR8, PT ;  /* 0x00000008ff007c0c */ /* 0x000fe2000bf25070 */
[----:B------:R-:W0:Y:S02]  /*8c50*/  LDC R19, c[0x0][0x148] ;  /* 0x00005200ff137b82 */ /* 0x000e240000000800 */
[----:B------:R-:W-:Y:S01]  /*8c60*/  IMAD R8, R6, UR4, RZ ;  /* 0x0000000406087c24 */ /* 0x000fe2000f8e02ff */
[----:B------:R-:W-:Y:S01]  /*8c70*/  ISETP.NE.AND.EX P1, PT, RZ, UR9, PT, P1 ;  /* 0x00000009ff007c0c */ /* 0x000fe2000bf25310 */
[----:B------:R-:W-:Y:S01]  /*8c80*/  IMAD.WIDE.U32 R6, R9, UR4, R2 ;  /* 0x0000000409067c25 */ /* 0x000fe2000f8e0002 */
[----:B------:R-:W-:-:S03]  /*8c90*/  ULDC UR4, c[0x0][0x150] ;  /* 0x0000540000047ab9 */ /* 0x000fc60000000800 */
[----:B------:R-:W-:Y:S02]  /*8ca0*/  IMAD R9, R9, UR5, R8 ;  /* 0x0000000509097c24 */ /* 0x000fe4000f8e0208 */
[----:B------:R-:W-:Y:S01]  /*8cb0*/  FMUL R8, R11, UR4 ;  /* 0x000000040b087c20 */ /* 0x000fe20008400000 */
[----:B------:R-:W-:Y:S01]  /*8cc0*/  ULDC UR4, c[0x0][0x618] ;  /* 0x0001860000047ab9 */ /* 0x000fe20000000800 */
[----:B------:R-:W-:Y:S01]  /*8cd0*/  ULDC UR5, c[0x0][0x154] ;  /* 0x0000550000057ab9 */ /* 0x000fe20000000800 */
[----:B------:R-:W-:-:S03]  /*8ce0*/  IMAD.IADD R7, R7, 0x1, R9 ;  /* 0x0000000107077824 */ /* 0x000fc600078e0209 */
[----:B------:R-:W3:Y:S02]  /*8cf0*/  F2I.U32.TRUNC.NTZ R8, R8 ;  /* 0x0000000800087305 */ /* 0x000ee4000020f000 */
[----:B------:R-:W-:Y:S02]  /*8d00*/  SHF.R.U64 R11, R6, UR4, R7 ;  /* 0x00000004060b7c19 */ /* 0x000fe40008001207 */
[----:B-1----:R-:W-:-:S05]  /*8d10*/  I2FP.F32.U32 R6, R14 ;  /* 0x0000000e00067245 */ /* 0x002fca0000201000 */
[----:B------:R-:W-:Y:S01]  /*8d20*/  FMUL R21, R6, UR5 ;  /* 0x0000000506157c20 */ /* 0x000fe20008400000 */
[----:B------:R-:W-:Y:S01]  /*8d30*/  SHF.R.U32.HI R6, RZ, UR4, R7 ;  /* 0x00000004ff067c19 */ /* 0x000fe20008011607 */
[----:B------:R-:W-:-:S03]  /*8d40*/  ULDC UR4, c[0x0][0x658] ;  /* 0x0001960000047ab9 */ /* 0x000fc60000000800 */
[--C-:B------:R-:W-:Y:S01]  /*8d50*/  SHF.R.U64 R20, R11, UR6, R6.reuse ;  /* 0x000000060b147c19 */ /* 0x100fe20008001206 */
[----:B------:R-:W1:Y:S01]  /*8d60*/  F2I.U32.TRUNC.NTZ R21, R21 ;  /* 0x0000001500157305 */ /* 0x000e62000020f000 */
[----:B------:R-:W-:Y:S01]  /*8d70*/  SHF.R.U32.HI R7, RZ, UR6, R6 ;  /* 0x00000006ff077c19 */ /* 0x000fe20008011606 */
[----:B---3--:R-:W-:-:S03]  /*8d80*/  IMAD.MOV R8, RZ, RZ, -R8 ;  /* 0x000000ffff087224 */ /* 0x008fc600078e0a08 */
[----:B------:R-:W-:Y:S01]  /*8d90*/  SHF.R.U64 R18, R20, UR4, R7 ;  /* 0x0000000414127c19 */ /* 0x000fe20008001207 */
[----:B--2---:R-:W-:Y:S01]  /*8da0*/  IMAD R17, R22, R8, R17 ;  /* 0x0000000816117224 */ /* 0x004fe200078e0211 */
[----:B------:R-:W-:-:S03]  /*8db0*/  SHF.R.U32.HI R23, RZ, UR4, R7 ;  /* 0x00000004ff177c19 */ /* 0x000fc60008011607 */
[----:B------:R-:W-:Y:S02]  /*8dc0*/  IMAD.MOV.U32 R6, RZ, RZ, R18 ;  /* 0x000000ffff067224 */ /* 0x000fe400078e0012 */
[----:B------:R-:W-:Y:S01]  /*8dd0*/  IMAD.MOV.U32 R7, RZ, RZ, R23 ;  /* 0x000000ffff077224 */ /* 0x000fe200078e0017 */
[----:B-1----:R-:W-:Y:S06]  /*8de0*/  @!P1 BRA `(.L_x_180) ;  /* 0x0000000000289947 */ /* 0x002fec0003800000 */
[----:B------:R-:W-:Y:S02]  /*8df0*/  ULDC UR4, c[0x0][0x64c] ;  /* 0x0001930000047ab9 */ /* 0x000fe40000000800 */
[----:B------:R-:W-:-:S05]  /*8e00*/  IADD3 R7, P1, R18, UR4, RZ ;  /* 0x0000000412077c10 */ /* 0x000fca000ff3e0ff */
[----:B------:R-:W-:-:S04]  /*8e10*/  IMAD.X R23, RZ, RZ, R23, P1 ;  /* 0x000000ffff177224 */ /* 0x000fc800008e0617 */
[----:B------:R-:W-:-:S04]  /*8e20*/  IMAD.WIDE.U32 R8, R23, UR8, RZ ;  /* 0x0000000817087c25 */ /* 0x000fc8000f8e00ff */
[----:B------:R-:W-:-:S04]  /*8e30*/  IMAD.WIDE.U32 R8, P1, R7, UR9, R8 ;  /* 0x0000000907087c25 */ /* 0x000fc8000f820008 */
[----:B------:R-:W-:-:S04]  /*8e40*/  IMAD.WIDE.U32 R6, R7, UR8, RZ ;  /* 0x0000000807067c25 */ /* 0x000fc8000f8e00ff */
[----:B------:R-:W-:Y:S01]  /*8e50*/  IMAD.MOV.U32 R6, RZ, RZ, R9 ;  /* 0x000000ffff067224 */ /* 0x000fe200078e0009 */
[----:B------:R-:W-:Y:S01]  /*8e60*/  IADD3 RZ, P4, R7, R8, RZ ;  /* 0x0000000807ff7210 */ /* 0x000fe20007f9e0ff */
[----:B------:R-:W-:-:S04]  /*8e70*/  IMAD.X R7, RZ, RZ, RZ, P1 ;  /* 0x000000ffff077224 */ /* 0x000fc800008e06ff */
[----:B------:R-:W-:-:S08]  /*8e80*/  IMAD.WIDE.U32.X R6, R23, UR9, R6, P4 ;  /* 0x0000000917067c25 */ /* 0x000fd0000a0e0406 */
.L_x_180:
[----:B------:R-:W-:Y:S01]  /*8e90*/  ULDC UR4, c[0x0][0x648] ;  /* 0x0001920000047ab9 */ /* 0x000fe20000000800 */
[----:B------:R-:W-:Y:S01]  /*8ea0*/  LOP3.LUT R20, R20, UR17, RZ, 0xc0, !PT ;  /* 0x0000001114147c12 */ /* 0x000fe2000f8ec0ff */
[----:B------:R-:W-:Y:S01]  /*8eb0*/  IMAD.MOV R21, RZ, RZ, -R21 ;  /* 0x000000ffff157224 */ /* 0x000fe200078e0a15 */
[----:B------:R-:W-:Y:S01]  /*8ec0*/  SHF.R.U64 R7, R6, UR4, R7 ;  /* 0x0000000406077c19 */ /* 0x000fe20008001207 */
[----:B------:R-:W-:Y:S01]  /*8ed0*/  ULDC UR4, c[0x0][0x638] ;  /* 0x00018e0000047ab9 */ /* 0x000fe20000000800 */
[----:B------:R-:W-:Y:S01]  /*8ee0*/  LOP3.LUT R11, R11, UR16, RZ, 0xc0, !PT ;  /* 0x000000100b0b7c12 */ /* 0x000fe2000f8ec0ff */
[----:B0-----:R-:W-:Y:S01]  /*8ef0*/  @P3 IMAD R17, R19, R21, R14 ;  /* 0x0000001513113224 */ /* 0x001fe200078e020e */
[----:B------:R-:W-:Y:S01]  /*8f00*/  ULDC UR5, c[0x0][0x610] ;  /* 0x0001840000057ab9 */ /* 0x000fe20000000800 */
[----:B------:R-:W-:Y:S02]  /*8f10*/  IMAD.MOV R9, RZ, RZ, -R7 ;  /* 0x000000ffff097224 */ /* 0x000fe400078e0a07 */
[----:B------:R-:W-:-:S02]  /*8f20*/  IMAD R20, R7, UR18, R20 ;  /* 0x0000001207147c24 */ /* 0x000fc4000f8e0214 */
[----:B------:R-:W-:Y:S01]  /*8f30*/  IMAD R18, R9, UR4, R18 ;  /* 0x0000000409127c24 */ /* 0x000fe2000f8e0212 */
[----:B------:R-:W-:Y:S01]  /*8f40*/  ULDC UR4, c[0x0][0x600] ;  /* 0x0001800000047ab9 */ /* 0x000fe20000000800 */
[----:B------:R-:W-:Y:S02]  /*8f50*/  IMAD R17, R20, UR5, R17 ;  /* 0x0000000514117c24 */ /* 0x000fe4000f8e0211 */
[----:B------:R-:W-:Y:S02]  /*8f60*/  IMAD R18, R18, UR4, R11 ;  /* 0x0000000412127c24 */ /* 0x000fe4000f8e020b */
[----:B------:R-:W-:Y:S02]  /*8f70*/  IMAD.MOV.U32 R7, RZ, RZ, 0x1 ;  /* 0x00000001ff077424 */ /* 0x000fe400078e00ff */
[----:B------:R-:W-:Y:S01]  /*8f80*/  IMAD.MOV.U32 R6, RZ, RZ, R10 ;  /* 0x000000ffff067224 */ /* 0x000fe200078e000a */
[----:B------:R-:W-:Y:S02]  /*8f90*/  SEL R14, R18, R17, !P3 ;  /* 0x00000011120e7207 */ /* 0x000fe40005800000 */
[----:B------:R-:W-:-:S07]  /*8fa0*/  SEL R11, R17, R18, !P3 ;  /* 0x00000012110b7207 */ /* 0x000fce0005800000 */
.L_x_178:
[----:B------:R-:W-:Y:S05]  /*8fb0*/  BSYNC B1 ;  /* 0x0000000000017941 */ /* 0x000fea0003800000 */
.L_x_177:
[----:B------:R-:W-:-:S13]  /*8fc0*/  LOP3.LUT P1, RZ, R7, 0xff, RZ, 0xc0, !PT ;  /* 0x000000ff07ff7812 */ /* 0x000fda000782c0ff */
[----:B------:R-:W-:Y:S05]  /*8fd0*/  @P1 BRA `(.L_x_181) ;  /* 0xfffffff4004c1947 */ /* 0x000fea000383ffff */
[----:B------:R-:W-:Y:S05]  /*8fe0*/  BSYNC B0 ;  /* 0x0000000000007941 */ /* 0x000fea0003800000 */
.L_x_169:
[----:B------:R-:W-:-:S03]  /*8ff0*/  UMOV UR4, 0xffffffff ;  /* 0xffffffff00047882 */ /* 0x000fc60000000000 */
[----:B------:R-:W-:Y:S05]  /*9000*/  BRA.DIV UR4, `(.L_x_182) ;  /* 0x0000000604407947 */ /* 0x000fea000b800000 */
[----:B------:R-:W-:-:S13]  /*9010*/  ELECT P0, URZ, PT ;  /* 0x00000000003f782f */ /* 0x000fda0003800000 */
.L_x_197:
[----:B------:R-:W-:Y:S04]  /*9020*/  BSSY B0, `(.L_x_183) ;  /* 0x0000034000007945 */ /* 0x000fe80003800000 */
[----:B------:R-:W-:Y:S05]  /*9030*/  @!P0 BRA `(.L_x_184) ;  /* 0x0000000000c88947 */ /* 0x000fea0003800000 */
[----:B------:R-:W-:-:S04]  /*9040*/  LOP3.LUT R4, R4, 0x2, RZ, 0xfc, !PT ;  /* 0x0000000204047812 */ /* 0x000fc800078efcff */
[----:B------:R-:W-:-:S13]  /*9050*/  ISETP.NE.AND P0, PT, R4, 0x3, PT ;  /* 0x000000030400780c */ /* 0x000fda0003f05270 */
[----:B------:R-:W-:Y:S05]  /*9060*/  @!P0 BRA `(.L_x_185) ;  /* 0x0000000000048947 */ /* 0x000fea0003800000 */
[----:B------:R-:W-:Y:S01]  /*9070*/  BPT.TRAP 0x1 ;  /* 0x000000040000795c */ /* 0x000fe20000300000 */
.L_x_185:
[----:B------:R-:W0:Y:S01]  /*9080*/  S2R R3, SR_CgaCtaId ;  /* 0x0000000000037919 */ /* 0x000e220000008800 */
[----:B------:R-:W-:-:S04]  /*9090*/  MOV R0, 0x400 ;  /* 0x0000040000007802 */ /* 0x000fc80000000f00 */
[----:B0-----:R-:W-:Y:S02]  /*90a0*/  LEA R0, R3, R0, 0x18 ;  /* 0x0000000003007211 */ /* 0x001fe400078ec0ff */
[----:B------:R-:W-:-:S03]  /*90b0*/  SHF.L.U32 R3, R5, 0x1f, RZ ;  /* 0x0000001f05037819 */ /* 0x000fc600000006ff */
[----:B------:R-:W-:-:S04]  /*90c0*/  VIADD R0, R0, 0x28 ;  /* 0x0000002800007836 */ /* 0x000fc80000000000 */
[C---:B------:R-:W-:Y:S02]  /*90d0*/  IMAD R6, R13.reuse, 0x8, R0 ;  /* 0x000000080d067824 */ /* 0x040fe400078e0200 */
[----:B------:R-:W-:Y:S02]  /*90e0*/  VIADD R13, R13, 0x1 ;  /* 0x000000010d0d7836 */ /* 0x000fe40000000000 */
[----:B------:R-:W0:Y:S03]  /*90f0*/  SYNCS.PHASECHK.TRANS64.TRYWAIT P0, [R6+URZ], R3 ;  /* 0x00000003060075a7 */ /* 0x000e26000800017f */
[----:B------:R-:W-:-:S04]  /*9100*/  ISETP.NE.AND P1, PT, R13, 0x5, PT ;  /* 0x000000050d00780c */ /* 0x000fc80003f25270 */
[----:B------:R-:W-:Y:S02]  /*9110*/  SEL R2, RZ, 0x1, P1 ;  /* 0x00000001ff027807 */ /* 0x000fe40000800000 */
[----:B------:R-:W-:Y:S02]  /*9120*/  SEL R13, R13, RZ, P1 ;  /* 0x000000ff0d0d7207 */ /* 0x000fe40000800000 */
[----:B------:R-:W-:-:S03]  /*9130*/  LOP3.LUT R8, R5, R2, RZ, 0x3c, !PT ;  /* 0x0000000205087212 */ /* 0x000fc600078e3cff */
[----:B------:R-:W-:Y:S01]  /*9140*/  IMAD R7, R13, 0x8, R0 ;  /* 0x000000080d077824 */ /* 0x000fe200078e0200 */
[----:B------:R-:W-:Y:S01]  /*9150*/  SHF.L.U32 R4, R8, 0x1f, RZ ;  /* 0x0000001f08047819 */ /* 0x000fe200000006ff */
[----:B0-----:R-:W-:Y:S06]  /*9160*/  @!P0 BRA `(.L_x_186) ;  /* 0x00000004000c8947 */ /* 0x001fec0003800000 */
.L_x_198:
[----:B------:R-:W1:Y:S01]  /*9170*/  SYNCS.PHASECHK.TRANS64.TRYWAIT P0, [R7+URZ], R4 ;  /* 0x00000004070075a7 */ /* 0x000e62000800017f */
[----:B------:R-:W-:-:S05]  /*9180*/  VIADD R2, R13, 0x1 ;  /* 0x000000010d027836 */ /* 0x000fca0000000000 */
[----:B------:R-:W-:-:S04]  /*9190*/  ISETP.NE.AND P1, PT, R2, 0x5, PT ;  /* 0x000000050200780c */ /* 0x000fc80003f25270 */
[----:B0-----:R-:W-:Y:S02]  /*91a0*/  SEL R3, RZ, 0x1, P1 ;  /* 0x00000001ff037807 */ /* 0x001fe40000800000 */
[----:B------:R-:W-:Y:S02]  /*91b0*/  SEL R9, R2, RZ, P1 ;  /* 0x000000ff02097207 */ /* 0x000fe40000800000 */
[----:B------:R-:W-:-:S03]  /*91c0*/  LOP3.LUT R8, R8, R3, RZ, 0x3c, !PT ;  /* 0x0000000308087212 */ /* 0x000fc600078e3cff */
[----:B------:R-:W-:Y:S01]  /*91d0*/  IMAD R10, R9, 0x8, R0 ;  /* 0x00000008090a7824 */ /* 0x000fe200078e0200 */
[----:B------:R-:W-:Y:S01]  /*91e0*/  SHF.L.U32 R5, R8, 0x1f, RZ ;  /* 0x0000001f08057819 */ /* 0x000fe200000006ff */
[----:B-1----:R-:W-:Y:S06]  /*91f0*/  @!P0 BRA `(.L_x_187) ;  /* 0x0000000000fc8947 */ /* 0x002fec0003800000 */
.L_x_199:
[----:B------:R-:W1:Y:S01]  /*9200*/  SYNCS.PHASECHK.TRANS64.TRYWAIT P0, [R10+URZ], R5 ;  /* 0x000000050a0075a7 */ /* 0x000e62000800017f */
[----:B------:R-:W-:-:S05]  /*9210*/  VIADD R2, R9, 0x1 ;  /* 0x0000000109027836 */ /* 0x000fca0000000000 */
[----:B------:R-:W-:-:S04]  /*9220*/  ISETP.NE.AND P1, PT, R2, 0x5, PT ;  /* 0x000000050200780c */ /* 0x000fc80003f25270 */
[----:B------:R-:W-:Y:S02]  /*9230*/  SEL R3, RZ, 0x1, P1 ;  /* 0x00000001ff037807 */ /* 0x000fe40000800000 */
[----:B0-----:R-:W-:Y:S02]  /*9240*/  SEL R7, R2, RZ, P1 ;  /* 0x000000ff02077207 */ /* 0x001fe40000800000 */
[----:B------:R-:W-:-:S03]  /*9250*/  LOP3.LUT R9, R8, R3, RZ, 0x3c, !PT ;  /* 0x0000000308097212 */ /* 0x000fc600078e3cff */
[----:B------:R-:W-:Y:S01]  /*9260*/  IMAD R11, R7, 0x8, R0 ;  /* 0x00000008070b7824 */ /* 0x000fe200078e0200 */
[----:B------:R-:W-:Y:S01]  /*9270*/  SHF.L.U32 R6, R9, 0x1f, RZ ;  /* 0x0000001f09067819 */ /* 0x000fe200000006ff */
[----:B-1----:R-:W-:Y:S06]  /*9280*/  @!P0 BRA `(.L_x_188) ;  /* 0x0000000000ec8947 */ /* 0x002fec0003800000 */
.L_x_200:
[----:B------:R-:W1:Y:S01]  /*9290*/  SYNCS.PHASECHK.TRANS64.TRYWAIT P0, [R11+URZ], R6 ;  /* 0x000000060b0075a7 */ /* 0x000e62000800017f */
[----:B------:R-:W-:-:S05]  /*92a0*/  VIADD R2, R7, 0x1 ;  /* 0x0000000107027836 */ /* 0x000fca0000000000 */
[----:B------:R-:W-:-:S04]  /*92b0*/  ISETP.NE.AND P1, PT, R2, 0x5, PT ;  /* 0x000000050200780c */ /* 0x000fc80003f25270 */
[----:B------:R-:W-:Y:S02]  /*92c0*/  SEL R4, RZ, 0x1, P1 ;  /* 0x00000001ff047807 */ /* 0x000fe40000800000 */
[----:B------:R-:W-:Y:S02]  /*92d0*/  SEL R3, R2, RZ, P1 ;  /* 0x000000ff02037207 */ /* 0x000fe40000800000 */
[----:B------:R-:W-:Y:S01]  /*92e0*/  LOP3.LUT R4, R9, R4, RZ, 0x3c, !PT ;  /* 0x0000000409047212 */ /* 0x000fe200078e3cff */
[----:B-1----:R-:W-:Y:S06]  /*92f0*/  @!P0 BRA `(.L_x_189) ;  /* 0x0000000000e48947 */ /* 0x002fec0003800000 */
.L_x_201:
[----:B------:R-:W-:Y:S01]  /*9300*/  IMAD R3, R3, 0x8, R0 ;  /* 0x0000000803037824 */ /* 0x000fe200078e0200 */
[----:B------:R-:W-:-:S07]  /*9310*/  SHF.L.U32 R0, R4, 0x1f, RZ ;  /* 0x0000001f04007819 */ /* 0x000fce00000006ff */
.L_x_190:
[----:B--2---:R2:W3:Y:S02]  /*9320*/  SYNCS.PHASECHK.TRANS64.TRYWAIT P0, [R3+URZ], R0 ;  /* 0x00000000030075a7 */ /* 0x0044e4000800017f */
[----:B---3--:R-:W-:Y:S05]  /*9330*/  @!P0 NANOSLEEP.SYNCS 0x989680 ;  /* 0x009896800000895d */ /* 0x008fea0003900000 */
[----:B------:R-:W3:Y:S02]  /*9340*/  @!P0 SYNCS.PHASECHK.TRANS64 P0, [R3+URZ], R0 ;  /* 0x00000000030085a7 */ /* 0x000ee4000800007f */
[----:B---3--:R-:W-:Y:S05]  /*9350*/  @!P0 BRA `(.L_x_190) ;  /* 0xfffffffc00f08947 */ /* 0x008fea000383ffff */
.L_x_184:
[----:B------:R-:W-:Y:S05]  /*9360*/  BSYNC B0 ;  /* 0x0000000000007941 */ /* 0x000fea0003800000 */
.L_x_183:
[----:B------:R-:W-:Y:S05]  /*9370*/  EXIT ;  /* 0x000000000000794d */ /* 0x000fea0003800000 */
.L_x_17:
[----:B-1----:R-:W-:-:S04]  /*9380*/  IMAD.U32 R11, RZ, RZ, UR7 ;  /* 0x00000007ff0b7e24 */ /* 0x002fc8000f8e00ff */
[----:B------:R1:W4:Y:S03]  /*9390*/  SYNCS.PHASECHK.TRANS64.TRYWAIT P0, [R11+URZ], R10 ;  /* 0x0000000a0b0075a7 */ /* 0x000326000800017f */
[----:B----4-:R-:W-:Y:S05]  /*93a0*/  @!P0 NANOSLEEP.SYNCS 0x989680 ;  /* 0x009896800000895d */ /* 0x010fea0003900000 */
[----:B------:R-:W4:Y:S02]  /*93b0*/  @!P0 SYNCS.PHASECHK.TRANS64 P0, [R11+URZ], R10 ;  /* 0x0000000a0b0085a7 */ /* 0x000f24000800007f */
[----:B----4-:R-:W-:Y:S05]  /*93c0*/  @!P0 BRA `(.L_x_17) ;  /* 0xfffffffc00ec8947 */ /* 0x010fea000383ffff */
[----:B------:R-:W-:Y:S05]  /*93d0*/  BRA `(.L_x_16) ;  /* 0xffffff80006c7947 */ /* 0x000fea000383ffff */
.L_x_23:
[----:B-1----:R-:W-:-:S04]  /*93e0*/  IMAD.U32 R12, RZ, RZ, UR12 ;  /* 0x0000000cff0c7e24 */ /* 0x002fc8000f8e00ff */
[----:B------:R1:W4:Y:S03]  /*93f0*/  SYNCS.PHASECHK.TRANS64.TRYWAIT P0, [R12+URZ], R11 ;  /* 0x0000000b0c0075a7 */ /* 0x000326000800017f */
[----:B----4-:R-:W-:Y:S05]  /*9400*/  @!P0 NANOSLEEP.SYNCS 0x989680 ;  /* 0x009896800000895d */ /* 0x010fea0003900000 */
[----:B------:R-:W4:Y:S02]  /*9410*/  @!P0 SYNCS.PHASECHK.TRANS64 P0, [R12+URZ], R11 ;  /* 0x0000000b0c0085a7 */ /* 0x000f24000800007f */
[----:B----4-:R-:W-:Y:S05]  /*9420*/  @!P0 BRA `(.L_x_23) ;  /* 0xfffffffc00ec8947 */ /* 0x010fea000383ffff */
[----:B------:R-:W-:Y:S05]  /*9430*/  BRA `(.L_x_22) ;  /* 0xffffff8800a87947 */ /* 0x000fea000383ffff */
.L_x_170:
[----:B------:R-:W-:Y:S01]  /*9440*/  BSSY B1, `(.L_x_191) ;  /* 0x0000006000017945 */ /* 0x000fe20003800000 */
[----:B------:R-:W-:-:S07]  /*9450*/  IMAD.MOV.U32 R7, RZ, RZ, -0x1 ;  /* 0xffffffffff077424 */ /* 0x000fce00078e00ff */
[----:B------:R-:W-:Y:S05]  /*9460*/  WARPSYNC.COLLECTIVE R7, `(.L_x_192) ;  /* 0x00000000070c7348 */ /* 0x000fea0003c00000 */
[----:B------:R-:W-:Y:S02]  /*9470*/  ELECT P1, UR62, PT ;  /* 0x00000000003e782f */ /* 0x000fe40003820000 */
[----:B------:R-:W-:Y:S01]  /*9480*/  MOV R7, UR62 ;  /* 0x0000003e00077c02 */ /* 0x000fe20008000f00 */
[----:B------:R-:W-:Y:S10]  /*9490*/  ENDCOLLECTIVE ;  /* 0x000000000000791b */ /* 0x000ff40003800000 */
.L_x_192:
[----:B------:R-:W-:Y:S05]  /*94a0*/  BSYNC B1 ;  /* 0x0000000000017941 */ /* 0x000fea0003800000 */
.L_x_191:
[----:B------:R-:W-:Y:S05]  /*94b0*/  BRA `(.L_x_193) ;  /* 0xfffffff000207947 */ /* 0x000fea000383ffff */
.L_x_173:
[----:B-1----:R1:W2:Y:S02]  /*94c0*/  SYNCS.PHASECHK.TRANS64.TRYWAIT P1, [R19+URZ+0x28], R10 ;  /* 0x0000280a130075a7 */ /* 0x0022a4000802017f */
[----:B--2---:R-:W-:Y:S05]  /*94d0*/  @!P1 NANOSLEEP.SYNCS 0x989680 ;  /* 0x009896800000995d */ /* 0x004fea0003900000 */
[----:B------:R-:W2:Y:S02]  /*94e0*/  @!P1 SYNCS.PHASECHK.TRANS64 P1, [R19+URZ+0x28], R10 ;  /* 0x0000280a130095a7 */ /* 0x000ea4000802007f */
[----:B--2---:R-:W-:Y:S05]  /*94f0*/  @!P1 BRA `(.L_x_173) ;  /* 0xfffffffc00f09947 */ /* 0x004fea000383ffff */
[----:B------:R-:W-:Y:S05]  /*9500*/  BRA `(.L_x_194) ;  /* 0xfffffff000547947 */ /* 0x000fea000383ffff */
.L_x_182:
[----:B------:R-:W-:Y:S01]  /*9510*/  BSSY B0, `(.L_x_195) ;  /* 0x0000006000007945 */ /* 0x000fe20003800000 */
[----:B------:R-:W-:-:S07]  /*9520*/  IMAD.MOV.U32 R7, RZ, RZ, -0x1 ;  /* 0xffffffffff077424 */ /* 0x000fce00078e00ff */
[----:B------:R-:W-:Y:S05]  /*9530*/  WARPSYNC.COLLECTIVE R7, `(.L_x_196) ;  /* 0x00000000070c7348 */ /* 0x000fea0003c00000 */
[----:B------:R-:W-:Y:S02]  /*9540*/  ELECT P1, UR62, PT ;  /* 0x00000000003e782f */ /* 0x000fe40003820000 */
[----:B------:R-:W-:Y:S01]  /*9550*/  MOV R7, UR62 ;  /* 0x0000003e00077c02 */ /* 0x000fe20008000f00 */
[----:B------:R-:W-:Y:S10]  /*9560*/  ENDCOLLECTIVE ;  /* 0x000000000000791b */ /* 0x000ff40003800000 */
.L_x_196:
[----:B------:R-:W-:Y:S05]  /*9570*/  BSYNC B0 ;  /* 0x0000000000007941 */ /* 0x000fea0003800000 */
.L_x_195:
[----:B------:R-:W-:Y:S01]  /*9580*/  PLOP3.LUT P0, PT, P1, PT, PT, 0x80, 0x0 ;  /* 0x000000000000781c */ /* 0x000fe20000f0f070 */
[----:B------:R-:W-:-:S12]  /*9590*/  BRA `(.L_x_197) ;  /* 0xfffffff800a07947 */ /* 0x000fd8000383ffff */
.L_x_186:
[----:B0-----:R0:W1:Y:S02]  /*95a0*/  SYNCS.PHASECHK.TRANS64.TRYWAIT P0, [R6+URZ], R3 ;  /* 0x00000003060075a7 */ /* 0x001064000800017f */
[----:B-1----:R-:W-:Y:S05]  /*95b0*/  @!P0 NANOSLEEP.SYNCS 0x989680 ;  /* 0x009896800000895d */ /* 0x002fea0003900000 */
[----:B------:R-:W1:Y:S02]  /*95c0*/  @!P0 SYNCS.PHASECHK.TRANS64 P0, [R6+URZ], R3 ;  /* 0x00000003060085a7 */ /* 0x000e64000800007f */
[----:B-1----:R-:W-:Y:S05]  /*95d0*/  @!P0 BRA `(.L_x_186) ;  /* 0xfffffffc00f08947 */ /* 0x002fea000383ffff */
[----:B------:R-:W-:Y:S05]  /*95e0*/  BRA `(.L_x_198) ;  /* 0xfffffff800e07947 */ /* 0x000fea000383ffff */
.L_x_187:
[----:B0-----:R0:W1:Y:S02]  /*95f0*/  SYNCS.PHASECHK.TRANS64.TRYWAIT P0, [R7+URZ], R4 ;  /* 0x00000004070075a7 */ /* 0x001064000800017f */
[----:B-1----:R-:W-:Y:S05]  /*9600*/  @!P0 NANOSLEEP.SYNCS 0x989680 ;  /* 0x009896800000895d */ /* 0x002fea0003900000 */
[----:B------:R-:W1:Y:S02]  /*9610*/  @!P0 SYNCS.PHASECHK.TRANS64 P0, [R7+URZ], R4 ;  /* 0x00000004070085a7 */ /* 0x000e64000800007f */
[----:B-1----:R-:W-:Y:S05]  /*9620*/  @!P0 BRA `(.L_x_187) ;  /* 0xfffffffc00f08947 */ /* 0x002fea000383ffff */
[----:B------:R-:W-:Y:S05]  /*9630*/  BRA `(.L_x_199) ;  /* 0xfffffff800f07947 */ /* 0x000fea000383ffff */
.L_x_188:
[----:B0-----:R0:W1:Y:S02]  /*9640*/  SYNCS.PHASECHK.TRANS64.TRYWAIT P0, [R10+URZ], R5 ;  /* 0x000000050a0075a7 */ /* 0x001064000800017f */
[----:B-1----:R-:W-:Y:S05]  /*9650*/  @!P0 NANOSLEEP.SYNCS 0x989680 ;  /* 0x009896800000895d */ /* 0x002fea0003900000 */
[----:B------:R-:W1:Y:S02]  /*9660*/  @!P0 SYNCS.PHASECHK.TRANS64 P0, [R10+URZ], R5 ;  /* 0x000000050a0085a7 */ /* 0x000e64000800007f */
[----:B-1----:R-:W-:Y:S05]  /*9670*/  @!P0 BRA `(.L_x_188) ;  /* 0xfffffffc00f08947 */ /* 0x002fea000383ffff */
[----:B------:R-:W-:Y:S05]  /*9680*/  BRA `(.L_x_200) ;  /* 0xfffffffc00007947 */ /* 0x000fea000383ffff */
.L_x_189:
[----:B-1----:R1:W2:Y:S02]  /*9690*/  SYNCS.PHASECHK.TRANS64.TRYWAIT P0, [R11+URZ], R6 ;  /* 0x000000060b0075a7 */ /* 0x0022a4000800017f */
[----:B--2---:R-:W-:Y:S05]  /*96a0*/  @!P0 NANOSLEEP.SYNCS 0x989680 ;  /* 0x009896800000895d */ /* 0x004fea0003900000 */
[----:B------:R-:W2:Y:S02]  /*96b0*/  @!P0 SYNCS.PHASECHK.TRANS64 P0, [R11+URZ], R6 ;  /* 0x000000060b0085a7 */ /* 0x000ea4000800007f */
[----:B--2---:R-:W-:Y:S05]  /*96c0*/  @!P0 BRA `(.L_x_189) ;  /* 0xfffffffc00f08947 */ /* 0x004fea000383ffff */
[----:B------:R-:W-:Y:S05]  /*96d0*/  BRA `(.L_x_201) ;  /* 0xfffffffc00087947 */ /* 0x000fea000383ffff */
.L_x_202:
[----:B------:R-:W-:-:S00]  /*96e0*/  BRA `(.L_x_202) ;  /* 0xfffffffc00fc7947 */ /* 0x000fc0000383ffff */
[----:B------:R-:W-:-:S00]  /*96f0*/  NOP ;  /* 0x0000000000007918 */ /* 0x000fc00000000000 */
        /* <DEDUP_REMOVED lines=8> */
.L_x_203:


//--------------------- .nv.shared._ZN7cutlass13device_kernelINS_4gemm6kernel13GemmUniversalIN4cute5tupleIJiiiiEEENS1_10collective13CollectiveMmaINS1_37MainloopSm90TmaGmmaWarpSpecializedFP8ILi5ENS5_IJNS4_1CILi1EEESB_SB_EEENS1_35KernelTmaWarpSpecializedCooperativeEEENS5_IJNSA_ILi256EEENSA_ILi64EEENSA_ILi32EEEEEENS_12float_e4m3_tENS5_IJlSB_lEEESJ_SK_NS4_8TiledMMAINS4_8MMA_AtomIJNS4_4SM904GMMA30MMA_64x64x32_F32E4M3E4M3_SS_TNILNSO_7ScaleInE1ELSQ_1EEEEEENS4_6LayoutINS5_IJNSA_ILi2EEESB_SB_EEENS5_IJSB_NSA_ILi0EEESW_EEEEENS5_IJNS4_10UnderscoreESZ_SZ_EEEEENS4_13SM90_TMA_LOADENS4_14ComposedLayoutINS4_7SwizzleILi1ELi4ELi3EEENS4_18smem_ptr_flag_bitsILi8EEENST_INS5_IJNSA_ILi8EEESH_EEENS5_IJSH_SB_EEEEEEEvNS4_8identityES12_S1C_vS1D_EENS_8epilogue10collective6detail29Sm90TmaWarpSpecializedAdapterINS1G_15DefaultEpilogueISJ_SK_SK_NS1F_6thread17LinearCombinationISJ_Li1EffLNS1K_9ScaleType4KindE0ELNS_15FloatRoundStyleE2ESJ_EENS1_15EpilogueDefaultEEEEEvvEEEEvNT_6ParamsE --------------------------
	.section	.nv.shared._ZN7cutlass13device_kernelINS_4gemm6kernel13GemmUniversalIN4cute5tupleIJiiiiEEENS1_10collective13CollectiveMmaINS1_37MainloopSm90TmaGmmaWarpSpecializedFP8ILi5ENS5_IJNS4_1CILi1EEESB_SB_EEENS1_35KernelTmaWarpSpecializedCooperativeEEENS5_IJNSA_ILi256EEENSA_ILi64EEENSA_ILi32EEEEEENS_12float_e4m3_tENS5_IJlSB_lEEESJ_SK_NS4_8TiledMMAINS4_8MMA_AtomIJNS4_4SM904GMMA30MMA_64x64x32_F32E4M3E4M3_SS_TNILNSO_7ScaleInE1ELSQ_1EEEEEENS4_6LayoutINS5_IJNSA_ILi2EEESB_SB_EEENS5_IJSB_NSA_ILi0EEESW_EEEEENS5_IJNS4_10UnderscoreESZ_SZ_EEEEENS4_13SM90_TMA_LOADENS4_14ComposedLayoutINS4_7SwizzleILi1ELi4ELi3EEENS4_18smem_ptr_flag_bitsILi8EEENST_INS5_IJNSA_ILi8EEESH_EEENS5_IJSH_SB_EEEEEEEvNS4_8identityES12_S1C_vS1D_EENS_8epilogue10collective6detail29Sm90TmaWarpSpecializedAdapterINS1G_15DefaultEpilogueISJ_SK_SK_NS1F_6thread17LinearCombinationISJ_Li1EffLNS1K_9ScaleType4KindE0ELNS_15FloatRoundStyleE2ESJ_EENS1_15EpilogueDefaultEEEEEvvEEEEvNT_6ParamsE,"aw",@nobits
	.sectionflags	@""
	.align	16
	.zero		1024


//--------------------- .nv.shared.reserved.0     --------------------------
	.section	.nv.shared.reserved.0,"aw",@nobits
	.weak		__nv_reservedSMEM_offset_0_alias
	.size		__nv_reservedSMEM_offset_0_alias, 0, 0
	.other		__nv_reservedSMEM_offset_0_alias,@"STO_CUDA_RESERVED_SHARED STV_DEFAULT"
__nv_reservedSMEM_offset_0_alias:
	.zero		0


//--------------------- .nv.global                --------------------------
	.section	.nv.global,"aw",@nobits
.nv.global:
	.type		_ZN40_INTERNAL_5bfcd23e_4_k_cu_3087c856_297104cute1_E,@object
	.size		_ZN40_INTERNAL_5bfcd23e_4_k_cu_3087c856_297104cute1_E,(_ZN40_INTERNAL_5bfcd23e_4_k_cu_3087c856_297104cuda3std3__45__cpo6cbeginE - _ZN40_INTERNAL_5bfcd23e_4_k_cu_3087c856_297104cute1_E)
_ZN40_INTERNAL_5bfcd23e_4_k_cu_3087c856_297104cute1_E:
	.zero		1
	.type		_ZN40_INTERNAL_5bfcd23e_4_k_cu_3087c856_297104cuda3std3__45__cpo6cbeginE,@object
	.size		_ZN40_INTERNAL_5bfcd23e_4_k_cu_3087c856_297104cuda3std3__45__cpo6cbeginE,(_ZN40_INTERNAL_5bfcd23e_4_k_cu_3087c856_297104cuda3std3__48in_placeE - _ZN40_INTERNAL_5bfcd23e_4_k_cu_3087c856_297104cuda3std3__45__cpo6cbeginE)
_ZN40_INTERNAL_5bfcd23e_4_k_cu_3087c856_297104cuda3std3__45__cpo6cbeginE:
	.zero		1
	.type		_ZN40_INTERNAL_5bfcd23e_4_k_cu_3087c856_297104cuda3std3__48in_placeE,@object
	.size		_ZN40_INTERNAL_5bfcd23e_4_k_cu_3087c856_297104cuda3std3__48in_placeE,(_ZN40_INTERNAL_5bfcd23e_4_k_cu_3087c856_297104cuda3std6ranges3__45__cpo9iter_moveE - _ZN40_INTERNAL_5bfcd23e_4_k_cu_3087c856_297104cuda3std3__48in_placeE)
_ZN40_INTERNAL_5bfcd23e_4_k_cu_3087c856_297104cuda3std3__48in_placeE:
	.zero		1
	.type		_ZN40_INTERNAL_5bfcd23e_4_k_cu_3087c856_297104cuda3std6ranges3__45__cpo9iter_moveE,@object
	.size		_ZN40_INTERNAL_5bfcd23e_4_k_cu_3087c856_297104cuda3std6ranges3__45__cpo9iter_moveE,(_ZN40_INTERNAL_5bfcd23e_4_k_cu_3087c856_297104cuda3std3__45__cpo5beginE - _ZN40_INTERNAL_5bfcd23e_4_k_cu_3087c856_297104cuda3std6ranges3__45__cpo9iter_moveE)
_ZN40_INTERNAL_5bfcd23e_4_k_cu_3087c856_297104cuda3std6ranges3__45__cpo9iter_moveE:
	.zero		1
	.type		_ZN40_INTERNAL_5bfcd23e_4_k_cu_3087c856_297104cuda3std3__45__cpo5beginE,@object
	.size		_ZN40_INTERNAL_5bfcd23e_4_k_cu_3087c856_297104cuda3std3__45__cpo5beginE,(_ZN40_INTERNAL_5bfcd23e_4_k_cu_3087c856_297104cuda3std3__442_GLOBAL__N__5bfcd23e_4_k_cu_3087c856_297106ignoreE - _ZN40_INTERNAL_5bfcd23e_4_k_cu_3087c856_297104cuda3std3__45__cpo5beginE)
_ZN40_INTERNAL_5bfcd23e_4_k_cu_3087c856_297104cuda3std3__45__cpo5beginE:
	.zero		1
	.type		_ZN40_INTERNAL_5bfcd23e_4_k_cu_3087c856_297104cuda3std3__442_GLOBAL__N__5bfcd23e_4_k_cu_3087c856_297106ignoreE,@object
	.size		_ZN40_INTERNAL_5bfcd23e_4_k_cu_3087c856_297104cuda3std3__442_GLOBAL__N__5bfcd23e_4_k_cu_3087c856_297106ignoreE,(_ZN40_INTERNAL_5bfcd23e_4_k_cu_3087c856_297104cute7productE - _ZN40_INTERNAL_5bfcd23e_4_k_cu_3087c856_297104cuda3std3__442_GLOBAL__N__5bfcd23e_4_k_cu_3087c856_297106ignoreE)
_ZN40_INTERNAL_5bfcd23e_4_k_cu_3087c856_297104cuda3std3__442_GLOBAL__N__5bfcd23e_4_k_cu_3087c856_297106ignoreE:
	.zero		1
	.type		_ZN40_INTERNAL_5bfcd23e_4_k_cu_3087c856_297104cute7productE,@object
	.size		_ZN40_INTERNAL_5bfcd23e_4_k_cu_3087c856_297104cute7productE,(_ZN40_INTERNAL_5bfcd23e_4_k_cu_3087c856_297104cuda3std3__45__cpo3endE - _ZN40_INTERNAL_5bfcd23e_4_k_cu_3087c856_297104cute7productE)
_ZN40_INTERNAL_5bfcd23e_4_k_cu_3087c856_297104cute7productE:
	.zero		1
	.type		_ZN40_INTERNAL_5bfcd23e_4_k_cu_3087c856_297104cuda3std3__45__cpo3endE,@object
	.size		_ZN40_INTERNAL_5bfcd23e_4_k_cu_3087c856_297104cuda3std3__45__cpo3endE,(_ZN40_INTERNAL_5bfcd23e_4_k_cu_3087c856_297104cuda3std3__419piecewise_constructE - _ZN40_INTERNAL_5bfcd23e_4_k_cu_3087c856_297104cuda3std3__45__cpo3endE)
_ZN40_INTERNAL_5bfcd23e_4_k_cu_3087c856_297104cuda3std3__45__cpo3endE:
	.zero		1
	.type		_ZN40_INTERNAL_5bfcd23e_4_k_cu_3087c856_297104cuda3std3__419piecewise_constructE,@object
	.size		_ZN40_INTERNAL_5bfcd23e_4_k_cu_3087c856_297104cuda3std3__419piecewise_constructE,(_ZN40_INTERNAL_5bfcd23e_4_k_cu_3087c856_297104cuda3std3__45__cpo4cendE - _ZN40_INTERNAL_5bfcd23e_4_k_cu_3087c856_297104cuda3std3__419piecewise_constructE)
_ZN40_INTERNAL_5bfcd23e_4_k_cu_3087c856_297104cuda3std3__419piecewise_constructE:
	.zero		1
	.type		_ZN40_INTERNAL_5bfcd23e_4_k_cu_3087c856_297104cuda3std3__45__cpo4cendE,@object
	.size		_ZN40_INTERNAL_5bfcd23e_4_k_cu_3087c856_297104cuda3std3__45__cpo4cendE,(_ZN40_INTERNAL_5bfcd23e_4_k_cu_3087c856_297104cuda3std6ranges3__45__cpo4swapE - _ZN40_INTERNAL_5bfcd23e_4_k_cu_3087c856_297104cuda3std3__45__cpo4cendE)
_ZN40_INTERNAL_5bfcd23e_4_k_cu_3087c856_297104cuda3std3__45__cpo4cendE:
	.zero		1
	.type		_ZN40_INTERNAL_5bfcd23e_4_k_cu_3087c856_297104cuda3std6ranges3__45__cpo4swapE,@object
	.size		_ZN40_INTERNAL_5bfcd23e_4_k_cu_3087c856_297104cuda3std6ranges3__45__cpo4swapE,(.L_7 - _ZN40_INTERNAL_5bfcd23e_4_k_cu_3087c856_297104cuda3std6ranges3__45__cpo4swapE)
_ZN40_INTERNAL_5bfcd23e_4_k_cu_3087c856_297104cuda3std6ranges3__45__cpo4swapE:
	.zero		1
.L_7:


//--------------------- .nv.constant0._ZN7cutlass13device_kernelINS_4gemm6kernel13GemmUniversalIN4cute5tupleIJiiiiEEENS1_10collective13CollectiveMmaINS1_37MainloopSm90TmaGmmaWarpSpecializedFP8ILi5ENS5_IJNS4_1CILi1EEESB_SB_EEENS1_35KernelTmaWarpSpecializedCooperativeEEENS5_IJNSA_ILi256EEENSA_ILi64EEENSA_ILi32EEEEEENS_12float_e4m3_tENS5_IJlSB_lEEESJ_SK_NS4_8TiledMMAINS4_8MMA_AtomIJNS4_4SM904GMMA30MMA_64x64x32_F32E4M3E4M3_SS_TNILNSO_7ScaleInE1ELSQ_1EEEEEENS4_6LayoutINS5_IJNSA_ILi2EEESB_SB_EEENS5_IJSB_NSA_ILi0EEESW_EEEEENS5_IJNS4_10UnderscoreESZ_SZ_EEEEENS4_13SM90_TMA_LOADENS4_14ComposedLayoutINS4_7SwizzleILi1ELi4ELi3EEENS4_18smem_ptr_flag_bitsILi8EEENST_INS5_IJNSA_ILi8EEESH_EEENS5_IJSH_SB_EEEEEEEvNS4_8identityES12_S1C_vS1D_EENS_8epilogue10collective6detail29Sm90TmaWarpSpecializedAdapterINS1G_15DefaultEpilogueISJ_SK_SK_NS1F_6thread17LinearCombinationISJ_Li1EffLNS1K_9ScaleType4KindE0ELNS_15FloatRoundStyleE2ESJ_EENS1_15EpilogueDefaultEEEEEvvEEEEvNT_6ParamsE --------------------------
	.section	.nv.constant0._ZN7cutlass13device_kernelINS_4gemm6kernel13GemmUniversalIN4cute5tupleIJiiiiEEENS1_10collective13CollectiveMmaINS1_37MainloopSm90TmaGmmaWarpSpecializedFP8ILi5ENS5_IJNS4_1CILi1EEESB_SB_EEENS1_35KernelTmaWarpSpecializedCooperativeEEENS5_IJNSA_ILi256EEENSA_ILi64EEENSA_ILi32EEEEEENS_12float_e4m3_tENS5_IJlSB_lEEESJ_SK_NS4_8TiledMMAINS4_8MMA_AtomIJNS4_4SM904GMMA30MMA_64x64x32_F32E4M3E4M3_SS_TNILNSO_7ScaleInE1ELSQ_1EEEEEENS4_6LayoutINS5_IJNSA_ILi2EEESB_SB_EEENS5_IJSB_NSA_ILi0EEESW_EEEEENS5_IJNS4_10UnderscoreESZ_SZ_EEEEENS4_13SM90_TMA_LOADENS4_14ComposedLayoutINS4_7SwizzleILi1ELi4ELi3EEENS4_18smem_ptr_flag_bitsILi8EEENST_INS5_IJNSA_ILi8EEESH_EEENS5_IJSH_SB_EEEEEEEvNS4_8identityES12_S1C_vS1D_EENS_8epilogue10collective6detail29Sm90TmaWarpSpecializedAdapterINS1G_15DefaultEpilogueISJ_SK_SK_NS1F_6thread17LinearCombinationISJ_Li1EffLNS1K_9ScaleType4KindE0ELNS_15FloatRoundStyleE2ESJ_EENS1_15EpilogueDefaultEEEEEvvEEEEvNT_6ParamsE,"a",@progbits
	.sectionflags	@""
	.align	4
.nv.constant0._ZN7cutlass13device_kernelINS_4gemm6kernel13GemmUniversalIN4cute5tupleIJiiiiEEENS1_10collective13CollectiveMmaINS1_37MainloopSm90TmaGmmaWarpSpecializedFP8ILi5ENS5_IJNS4_1CILi1EEESB_SB_EEENS1_35KernelTmaWarpSpecializedCooperativeEEENS5_IJNSA_ILi256EEENSA_ILi64EEENSA_ILi32EEEEEENS_12float_e4m3_tENS5_IJlSB_lEEESJ_SK_NS4_8TiledMMAINS4_8MMA_AtomIJNS4_4SM904GMMA30MMA_64x64x32_F32E4M3E4M3_SS_TNILNSO_7ScaleInE1ELSQ_1EEEEEENS4_6LayoutINS5_IJNSA_ILi2EEESB_SB_EEENS5_IJSB_NSA_ILi0EEESW_EEEEENS5_IJNS4_10UnderscoreESZ_SZ_EEEEENS4_13SM90_TMA_LOADENS4_14ComposedLayoutINS4_7SwizzleILi1ELi4ELi3EEENS4_18smem_ptr_flag_bitsILi8EEENST_INS5_IJNSA_ILi8EEESH_EEENS5_IJSH_SB_EEEEEEEvNS4_8identityES12_S1C_vS1D_EENS_8epilogue10collective6detail29Sm90TmaWarpSpecializedAdapterINS1G_15DefaultEpilogueISJ_SK_SK_NS1F_6thread17LinearCombinationISJ_Li1EffLNS1K_9ScaleType4KindE0ELNS_15FloatRoundStyleE2ESJ_EENS1_15EpilogueDefaultEEEEEvvEEEEvNT_6ParamsE:
	.zero		1664


//--------------------- SYMBOLS --------------------------

	.type		.nv.reservedSmem.offset0,@object
	.size		.nv.reservedSmem.offset0,0x4
